//
// Generated by NVIDIA NVVM Compiler
//
// Compiler Build ID: CL-36424714
// Cuda compilation tools, release 13.0, V13.0.88
// Based on NVVM 20.0.0
//

.version 9.0
.target sm_100
.address_size 64

	// .globl	sha256d_kernel
.const .align 4 .b8 K[256] = {152, 47, 138, 66, 145, 68, 55, 113, 207, 251, 192, 181, 165, 219, 181, 233, 91, 194, 86, 57, 241, 17, 241, 89, 164, 130, 63, 146, 213, 94, 28, 171, 152, 170, 7, 216, 1, 91, 131, 18, 190, 133, 49, 36, 195, 125, 12, 85, 116, 93, 190, 114, 254, 177, 222, 128, 167, 6, 220, 155, 116, 241, 155, 193, 193, 105, 155, 228, 134, 71, 190, 239, 198, 157, 193, 15, 204, 161, 12, 36, 111, 44, 233, 45, 170, 132, 116, 74, 220, 169, 176, 92, 218, 136, 249, 118, 82, 81, 62, 152, 109, 198, 49, 168, 200, 39, 3, 176, 199, 127, 89, 191, 243, 11, 224, 198, 71, 145, 167, 213, 81, 99, 202, 6, 103, 41, 41, 20, 133, 10, 183, 39, 56, 33, 27, 46, 252, 109, 44, 77, 19, 13, 56, 83, 84, 115, 10, 101, 187, 10, 106, 118, 46, 201, 194, 129, 133, 44, 114, 146, 161, 232, 191, 162, 75, 102, 26, 168, 112, 139, 75, 194, 163, 81, 108, 199, 25, 232, 146, 209, 36, 6, 153, 214, 133, 53, 14, 244, 112, 160, 106, 16, 22, 193, 164, 25, 8, 108, 55, 30, 76, 119, 72, 39, 181, 188, 176, 52, 179, 12, 28, 57, 74, 170, 216, 78, 79, 202, 156, 91, 243, 111, 46, 104, 238, 130, 143, 116, 111, 99, 165, 120, 20, 120, 200, 132, 8, 2, 199, 140, 250, 255, 190, 144, 235, 108, 80, 164, 247, 163, 249, 190, 242, 120, 113, 198};
// _ZZ14sha256d_kernelE8shHeader has been demoted

.visible .entry sha256d_kernel(
	.param .u64 .ptr .align 1 sha256d_kernel_param_0,
	.param .u32 sha256d_kernel_param_1,
	.param .u64 .ptr .align 1 sha256d_kernel_param_2,
	.param .u64 .ptr .align 1 sha256d_kernel_param_3,
	.param .u64 .ptr .align 1 sha256d_kernel_param_4
)
.maxntid 256
.minnctapersm 3
{
	.local .align 16 .b8 	__local_depot0[256];
	.reg .b64 	%SP;
	.reg .b64 	%SPL;
	.reg .pred 	%p<23>;
	.reg .b16 	%rs<17>;
	.reg .b32 	%r<2007>;
	.reg .b64 	%rd<49>;
	// demoted variable
	.shared .align 1 .b8 _ZZ14sha256d_kernelE8shHeader[76];
	mov.u64 	%SPL, __local_depot0;
	ld.param.u64 	%rd12, [sha256d_kernel_param_0];
	ld.param.u32 	%r106, [sha256d_kernel_param_1];
	ld.param.u64 	%rd13, [sha256d_kernel_param_2];
	ld.param.u64 	%rd14, [sha256d_kernel_param_3];
	ld.param.u64 	%rd15, [sha256d_kernel_param_4];
	add.u64 	%rd48, %SPL, 0;
	mov.u32 	%r1, %tid.x;
	// begin inline asm
	ld.global.nc.s32 %r107, [%rd15];
	// end inline asm
	setp.ne.s32 	%p1, %r107, 0;
	@%p1 bra 	$L__BB0_28;
	setp.gt.u32 	%p2, %r1, 75;
	@%p2 bra 	$L__BB0_3;
	cvt.u64.u32 	%rd19, %r1;
	add.s64 	%rd18, %rd12, %rd19;
	// begin inline asm
	ld.global.nc.u8 %r108, [%rd18];
	// end inline asm
	mov.u32 	%r109, _ZZ14sha256d_kernelE8shHeader;
	add.s32 	%r110, %r109, %r1;
	st.shared.u8 	[%r110], %r108;
$L__BB0_3:
	bar.sync 	0;
	ld.shared.u8 	%r120, [_ZZ14sha256d_kernelE8shHeader+1];
	ld.shared.u8 	%rs1, [_ZZ14sha256d_kernelE8shHeader+2];
	ld.shared.u8 	%r121, [_ZZ14sha256d_kernelE8shHeader+3];
	ld.shared.u8 	%r122, [_ZZ14sha256d_kernelE8shHeader+5];
	ld.shared.u8 	%rs2, [_ZZ14sha256d_kernelE8shHeader+6];
	ld.shared.u8 	%r123, [_ZZ14sha256d_kernelE8shHeader+7];
	ld.shared.u8 	%r124, [_ZZ14sha256d_kernelE8shHeader+9];
	ld.shared.u8 	%rs3, [_ZZ14sha256d_kernelE8shHeader+10];
	ld.shared.u8 	%r125, [_ZZ14sha256d_kernelE8shHeader+11];
	ld.shared.u8 	%r126, [_ZZ14sha256d_kernelE8shHeader+13];
	ld.shared.u8 	%rs4, [_ZZ14sha256d_kernelE8shHeader+14];
	ld.shared.u8 	%r127, [_ZZ14sha256d_kernelE8shHeader+15];
	ld.shared.u8 	%r128, [_ZZ14sha256d_kernelE8shHeader+17];
	ld.shared.u8 	%rs5, [_ZZ14sha256d_kernelE8shHeader+18];
	ld.shared.u8 	%r129, [_ZZ14sha256d_kernelE8shHeader+19];
	ld.shared.u8 	%r130, [_ZZ14sha256d_kernelE8shHeader+21];
	ld.shared.u8 	%rs6, [_ZZ14sha256d_kernelE8shHeader+22];
	ld.shared.u8 	%r131, [_ZZ14sha256d_kernelE8shHeader+23];
	ld.shared.u8 	%r132, [_ZZ14sha256d_kernelE8shHeader+25];
	ld.shared.u8 	%rs7, [_ZZ14sha256d_kernelE8shHeader+26];
	ld.shared.u8 	%r133, [_ZZ14sha256d_kernelE8shHeader+27];
	ld.shared.u8 	%r134, [_ZZ14sha256d_kernelE8shHeader+29];
	ld.shared.u8 	%rs8, [_ZZ14sha256d_kernelE8shHeader+30];
	ld.shared.u8 	%r135, [_ZZ14sha256d_kernelE8shHeader+31];
	ld.shared.u8 	%r136, [_ZZ14sha256d_kernelE8shHeader+33];
	ld.shared.u8 	%rs9, [_ZZ14sha256d_kernelE8shHeader+34];
	ld.shared.u8 	%r137, [_ZZ14sha256d_kernelE8shHeader+35];
	ld.shared.u8 	%r138, [_ZZ14sha256d_kernelE8shHeader+37];
	ld.shared.u8 	%rs10, [_ZZ14sha256d_kernelE8shHeader+38];
	ld.shared.u8 	%r139, [_ZZ14sha256d_kernelE8shHeader+39];
	ld.shared.u8 	%r140, [_ZZ14sha256d_kernelE8shHeader+41];
	ld.shared.u8 	%rs11, [_ZZ14sha256d_kernelE8shHeader+42];
	ld.shared.u8 	%r141, [_ZZ14sha256d_kernelE8shHeader+43];
	ld.shared.u8 	%r142, [_ZZ14sha256d_kernelE8shHeader+45];
	ld.shared.u8 	%rs12, [_ZZ14sha256d_kernelE8shHeader+46];
	ld.shared.u8 	%r143, [_ZZ14sha256d_kernelE8shHeader+47];
	ld.shared.u8 	%r144, [_ZZ14sha256d_kernelE8shHeader+49];
	ld.shared.u8 	%rs13, [_ZZ14sha256d_kernelE8shHeader+50];
	ld.shared.u8 	%r145, [_ZZ14sha256d_kernelE8shHeader+51];
	ld.shared.u8 	%r146, [_ZZ14sha256d_kernelE8shHeader+53];
	ld.shared.u8 	%rs14, [_ZZ14sha256d_kernelE8shHeader+54];
	ld.shared.u8 	%r147, [_ZZ14sha256d_kernelE8shHeader+55];
	ld.shared.u8 	%r148, [_ZZ14sha256d_kernelE8shHeader+57];
	ld.shared.u8 	%rs15, [_ZZ14sha256d_kernelE8shHeader+58];
	ld.shared.u8 	%r149, [_ZZ14sha256d_kernelE8shHeader+59];
	ld.shared.u8 	%r150, [_ZZ14sha256d_kernelE8shHeader+61];
	ld.shared.u8 	%rs16, [_ZZ14sha256d_kernelE8shHeader+62];
	ld.shared.u8 	%r151, [_ZZ14sha256d_kernelE8shHeader+63];
	mov.u32 	%r152, %ntid.x;
	mov.u32 	%r153, %ctaid.x;
	mad.lo.s32 	%r154, %r153, %r152, %r1;
	add.s32 	%r2, %r154, %r106;
	ld.shared.u8 	%r155, [_ZZ14sha256d_kernelE8shHeader];
	shl.b32 	%r156, %r155, 24;
	shl.b32 	%r157, %r120, 16;
	or.b32  	%r158, %r157, %r156;
	mul.wide.u16 	%r159, %rs1, 256;
	or.b32  	%r160, %r158, %r159;
	or.b32  	%r161, %r160, %r121;
	ld.shared.u8 	%r162, [_ZZ14sha256d_kernelE8shHeader+4];
	shl.b32 	%r163, %r162, 24;
	shl.b32 	%r164, %r122, 16;
	or.b32  	%r165, %r164, %r163;
	mul.wide.u16 	%r166, %rs2, 256;
	or.b32  	%r167, %r165, %r166;
	or.b32  	%r168, %r167, %r123;
	ld.shared.u8 	%r169, [_ZZ14sha256d_kernelE8shHeader+8];
	shl.b32 	%r170, %r169, 24;
	shl.b32 	%r171, %r124, 16;
	or.b32  	%r172, %r171, %r170;
	mul.wide.u16 	%r173, %rs3, 256;
	or.b32  	%r174, %r172, %r173;
	or.b32  	%r175, %r174, %r125;
	ld.shared.u8 	%r176, [_ZZ14sha256d_kernelE8shHeader+12];
	shl.b32 	%r177, %r176, 24;
	shl.b32 	%r178, %r126, 16;
	or.b32  	%r179, %r178, %r177;
	mul.wide.u16 	%r180, %rs4, 256;
	or.b32  	%r181, %r179, %r180;
	or.b32  	%r182, %r181, %r127;
	ld.shared.u8 	%r183, [_ZZ14sha256d_kernelE8shHeader+16];
	ld.shared.u8 	%r184, [_ZZ14sha256d_kernelE8shHeader+20];
	ld.shared.u8 	%r185, [_ZZ14sha256d_kernelE8shHeader+24];
	ld.shared.u8 	%r186, [_ZZ14sha256d_kernelE8shHeader+28];
	ld.shared.u8 	%r187, [_ZZ14sha256d_kernelE8shHeader+32];
	ld.shared.u8 	%r188, [_ZZ14sha256d_kernelE8shHeader+36];
	ld.shared.u8 	%r189, [_ZZ14sha256d_kernelE8shHeader+40];
	ld.shared.u8 	%r190, [_ZZ14sha256d_kernelE8shHeader+44];
	ld.shared.u8 	%r191, [_ZZ14sha256d_kernelE8shHeader+48];
	ld.shared.u8 	%r192, [_ZZ14sha256d_kernelE8shHeader+52];
	ld.shared.u8 	%r193, [_ZZ14sha256d_kernelE8shHeader+56];
	ld.shared.u8 	%r194, [_ZZ14sha256d_kernelE8shHeader+60];
	st.local.v4.u32 	[%rd48], {%r161, %r168, %r175, %r182};
	shl.b32 	%r195, %r183, 24;
	shl.b32 	%r196, %r128, 16;
	or.b32  	%r197, %r196, %r195;
	mul.wide.u16 	%r198, %rs5, 256;
	or.b32  	%r199, %r197, %r198;
	or.b32  	%r200, %r199, %r129;
	shl.b32 	%r201, %r184, 24;
	shl.b32 	%r202, %r130, 16;
	or.b32  	%r203, %r202, %r201;
	mul.wide.u16 	%r204, %rs6, 256;
	or.b32  	%r205, %r203, %r204;
	or.b32  	%r206, %r205, %r131;
	shl.b32 	%r207, %r185, 24;
	shl.b32 	%r208, %r132, 16;
	or.b32  	%r209, %r208, %r207;
	mul.wide.u16 	%r210, %rs7, 256;
	or.b32  	%r211, %r209, %r210;
	or.b32  	%r212, %r211, %r133;
	shl.b32 	%r213, %r186, 24;
	shl.b32 	%r214, %r134, 16;
	or.b32  	%r215, %r214, %r213;
	mul.wide.u16 	%r216, %rs8, 256;
	or.b32  	%r217, %r215, %r216;
	or.b32  	%r218, %r217, %r135;
	st.local.v4.u32 	[%rd48+16], {%r200, %r206, %r212, %r218};
	shl.b32 	%r219, %r187, 24;
	shl.b32 	%r220, %r136, 16;
	or.b32  	%r221, %r220, %r219;
	mul.wide.u16 	%r222, %rs9, 256;
	or.b32  	%r223, %r221, %r222;
	or.b32  	%r224, %r223, %r137;
	shl.b32 	%r225, %r188, 24;
	shl.b32 	%r226, %r138, 16;
	or.b32  	%r227, %r226, %r225;
	mul.wide.u16 	%r228, %rs10, 256;
	or.b32  	%r229, %r227, %r228;
	or.b32  	%r230, %r229, %r139;
	shl.b32 	%r231, %r189, 24;
	shl.b32 	%r232, %r140, 16;
	or.b32  	%r233, %r232, %r231;
	mul.wide.u16 	%r234, %rs11, 256;
	or.b32  	%r235, %r233, %r234;
	or.b32  	%r236, %r235, %r141;
	shl.b32 	%r237, %r190, 24;
	shl.b32 	%r238, %r142, 16;
	or.b32  	%r239, %r238, %r237;
	mul.wide.u16 	%r240, %rs12, 256;
	or.b32  	%r241, %r239, %r240;
	or.b32  	%r242, %r241, %r143;
	st.local.v4.u32 	[%rd48+32], {%r224, %r230, %r236, %r242};
	shl.b32 	%r243, %r191, 24;
	shl.b32 	%r244, %r144, 16;
	or.b32  	%r245, %r244, %r243;
	mul.wide.u16 	%r246, %rs13, 256;
	or.b32  	%r247, %r245, %r246;
	or.b32  	%r248, %r247, %r145;
	shl.b32 	%r249, %r192, 24;
	shl.b32 	%r250, %r146, 16;
	or.b32  	%r251, %r250, %r249;
	mul.wide.u16 	%r252, %rs14, 256;
	or.b32  	%r253, %r251, %r252;
	or.b32  	%r254, %r253, %r147;
	shl.b32 	%r255, %r193, 24;
	shl.b32 	%r256, %r148, 16;
	or.b32  	%r257, %r256, %r255;
	mul.wide.u16 	%r258, %rs15, 256;
	or.b32  	%r259, %r257, %r258;
	or.b32  	%r260, %r259, %r149;
	shl.b32 	%r261, %r194, 24;
	shl.b32 	%r262, %r150, 16;
	or.b32  	%r263, %r262, %r261;
	mul.wide.u16 	%r264, %rs16, 256;
	or.b32  	%r265, %r263, %r264;
	or.b32  	%r266, %r265, %r151;
	st.local.v4.u32 	[%rd48+48], {%r248, %r254, %r260, %r266};
	shf.l.wrap.b32 	%r267, %r259, %r260, 15;
	shf.l.wrap.b32 	%r268, %r259, %r260, 13;
	xor.b32  	%r269, %r267, %r268;
	shr.u32 	%r270, %r259, 10;
	xor.b32  	%r271, %r269, %r270;
	add.s32 	%r272, %r271, %r230;
	shf.l.wrap.b32 	%r273, %r168, %r168, 25;
	shf.l.wrap.b32 	%r274, %r167, %r168, 14;
	xor.b32  	%r275, %r273, %r274;
	shr.u32 	%r276, %r168, 3;
	xor.b32  	%r277, %r275, %r276;
	add.s32 	%r278, %r272, %r161;
	add.s32 	%r279, %r278, %r277;
	shf.l.wrap.b32 	%r280, %r265, %r266, 15;
	shf.l.wrap.b32 	%r281, %r265, %r266, 13;
	xor.b32  	%r282, %r280, %r281;
	shr.u32 	%r283, %r265, 10;
	xor.b32  	%r284, %r282, %r283;
	add.s32 	%r285, %r284, %r236;
	shf.l.wrap.b32 	%r286, %r175, %r175, 25;
	shf.l.wrap.b32 	%r287, %r174, %r175, 14;
	xor.b32  	%r288, %r286, %r287;
	shr.u32 	%r289, %r175, 3;
	xor.b32  	%r290, %r288, %r289;
	add.s32 	%r291, %r285, %r168;
	add.s32 	%r292, %r291, %r290;
	shf.l.wrap.b32 	%r293, %r279, %r279, 15;
	shf.l.wrap.b32 	%r294, %r279, %r279, 13;
	xor.b32  	%r295, %r293, %r294;
	shr.u32 	%r296, %r279, 10;
	xor.b32  	%r297, %r295, %r296;
	add.s32 	%r298, %r297, %r242;
	shf.l.wrap.b32 	%r299, %r182, %r182, 25;
	shf.l.wrap.b32 	%r300, %r181, %r182, 14;
	xor.b32  	%r301, %r299, %r300;
	shr.u32 	%r302, %r182, 3;
	xor.b32  	%r303, %r301, %r302;
	add.s32 	%r304, %r298, %r175;
	add.s32 	%r305, %r304, %r303;
	shf.l.wrap.b32 	%r306, %r292, %r292, 15;
	shf.l.wrap.b32 	%r307, %r292, %r292, 13;
	xor.b32  	%r308, %r306, %r307;
	shr.u32 	%r309, %r292, 10;
	xor.b32  	%r310, %r308, %r309;
	add.s32 	%r311, %r310, %r248;
	shf.l.wrap.b32 	%r312, %r200, %r200, 25;
	shf.l.wrap.b32 	%r313, %r199, %r200, 14;
	xor.b32  	%r314, %r312, %r313;
	shr.u32 	%r315, %r200, 3;
	xor.b32  	%r316, %r314, %r315;
	add.s32 	%r317, %r311, %r182;
	add.s32 	%r318, %r317, %r316;
	st.local.v4.u32 	[%rd48+64], {%r279, %r292, %r305, %r318};
	shf.l.wrap.b32 	%r319, %r305, %r305, 15;
	shf.l.wrap.b32 	%r320, %r305, %r305, 13;
	xor.b32  	%r321, %r319, %r320;
	shr.u32 	%r322, %r305, 10;
	xor.b32  	%r323, %r321, %r322;
	add.s32 	%r324, %r323, %r254;
	shf.l.wrap.b32 	%r325, %r206, %r206, 25;
	shf.l.wrap.b32 	%r326, %r205, %r206, 14;
	xor.b32  	%r327, %r325, %r326;
	shr.u32 	%r328, %r206, 3;
	xor.b32  	%r329, %r327, %r328;
	add.s32 	%r330, %r324, %r200;
	add.s32 	%r331, %r330, %r329;
	shf.l.wrap.b32 	%r332, %r318, %r318, 15;
	shf.l.wrap.b32 	%r333, %r318, %r318, 13;
	xor.b32  	%r334, %r332, %r333;
	shr.u32 	%r335, %r318, 10;
	xor.b32  	%r336, %r334, %r335;
	add.s32 	%r337, %r336, %r260;
	shf.l.wrap.b32 	%r338, %r212, %r212, 25;
	shf.l.wrap.b32 	%r339, %r211, %r212, 14;
	xor.b32  	%r340, %r338, %r339;
	shr.u32 	%r341, %r212, 3;
	xor.b32  	%r342, %r340, %r341;
	add.s32 	%r343, %r337, %r206;
	add.s32 	%r344, %r343, %r342;
	shf.l.wrap.b32 	%r345, %r331, %r331, 15;
	shf.l.wrap.b32 	%r346, %r331, %r331, 13;
	xor.b32  	%r347, %r345, %r346;
	shr.u32 	%r348, %r331, 10;
	xor.b32  	%r349, %r347, %r348;
	add.s32 	%r350, %r349, %r266;
	shf.l.wrap.b32 	%r351, %r218, %r218, 25;
	shf.l.wrap.b32 	%r352, %r217, %r218, 14;
	xor.b32  	%r353, %r351, %r352;
	shr.u32 	%r354, %r218, 3;
	xor.b32  	%r355, %r353, %r354;
	add.s32 	%r356, %r350, %r212;
	add.s32 	%r357, %r356, %r355;
	shf.l.wrap.b32 	%r358, %r344, %r344, 15;
	shf.l.wrap.b32 	%r359, %r344, %r344, 13;
	xor.b32  	%r360, %r358, %r359;
	shr.u32 	%r361, %r344, 10;
	xor.b32  	%r362, %r360, %r361;
	add.s32 	%r363, %r362, %r279;
	shf.l.wrap.b32 	%r364, %r224, %r224, 25;
	shf.l.wrap.b32 	%r365, %r223, %r224, 14;
	xor.b32  	%r366, %r364, %r365;
	shr.u32 	%r367, %r224, 3;
	xor.b32  	%r368, %r366, %r367;
	add.s32 	%r369, %r363, %r218;
	add.s32 	%r370, %r369, %r368;
	st.local.v4.u32 	[%rd48+80], {%r331, %r344, %r357, %r370};
	shf.l.wrap.b32 	%r371, %r357, %r357, 15;
	shf.l.wrap.b32 	%r372, %r357, %r357, 13;
	xor.b32  	%r373, %r371, %r372;
	shr.u32 	%r374, %r357, 10;
	xor.b32  	%r375, %r373, %r374;
	add.s32 	%r376, %r375, %r292;
	shf.l.wrap.b32 	%r377, %r230, %r230, 25;
	shf.l.wrap.b32 	%r378, %r229, %r230, 14;
	xor.b32  	%r379, %r377, %r378;
	shr.u32 	%r380, %r230, 3;
	xor.b32  	%r381, %r379, %r380;
	add.s32 	%r382, %r376, %r224;
	add.s32 	%r383, %r382, %r381;
	shf.l.wrap.b32 	%r384, %r370, %r370, 15;
	shf.l.wrap.b32 	%r385, %r370, %r370, 13;
	xor.b32  	%r386, %r384, %r385;
	shr.u32 	%r387, %r370, 10;
	xor.b32  	%r388, %r386, %r387;
	add.s32 	%r389, %r388, %r305;
	shf.l.wrap.b32 	%r390, %r236, %r236, 25;
	shf.l.wrap.b32 	%r391, %r235, %r236, 14;
	xor.b32  	%r392, %r390, %r391;
	shr.u32 	%r393, %r236, 3;
	xor.b32  	%r394, %r392, %r393;
	add.s32 	%r395, %r389, %r230;
	add.s32 	%r396, %r395, %r394;
	shf.l.wrap.b32 	%r397, %r383, %r383, 15;
	shf.l.wrap.b32 	%r398, %r383, %r383, 13;
	xor.b32  	%r399, %r397, %r398;
	shr.u32 	%r400, %r383, 10;
	xor.b32  	%r401, %r399, %r400;
	add.s32 	%r402, %r401, %r318;
	shf.l.wrap.b32 	%r403, %r242, %r242, 25;
	shf.l.wrap.b32 	%r404, %r241, %r242, 14;
	xor.b32  	%r405, %r403, %r404;
	shr.u32 	%r406, %r242, 3;
	xor.b32  	%r407, %r405, %r406;
	add.s32 	%r408, %r402, %r236;
	add.s32 	%r409, %r408, %r407;
	shf.l.wrap.b32 	%r410, %r396, %r396, 15;
	shf.l.wrap.b32 	%r411, %r396, %r396, 13;
	xor.b32  	%r412, %r410, %r411;
	shr.u32 	%r413, %r396, 10;
	xor.b32  	%r414, %r412, %r413;
	add.s32 	%r415, %r414, %r331;
	shf.l.wrap.b32 	%r416, %r248, %r248, 25;
	shf.l.wrap.b32 	%r417, %r247, %r248, 14;
	xor.b32  	%r418, %r416, %r417;
	shr.u32 	%r419, %r248, 3;
	xor.b32  	%r420, %r418, %r419;
	add.s32 	%r421, %r415, %r242;
	add.s32 	%r422, %r421, %r420;
	st.local.v4.u32 	[%rd48+96], {%r383, %r396, %r409, %r422};
	shf.l.wrap.b32 	%r423, %r409, %r409, 15;
	shf.l.wrap.b32 	%r424, %r409, %r409, 13;
	xor.b32  	%r425, %r423, %r424;
	shr.u32 	%r426, %r409, 10;
	xor.b32  	%r427, %r425, %r426;
	add.s32 	%r428, %r427, %r344;
	shf.l.wrap.b32 	%r429, %r254, %r254, 25;
	shf.l.wrap.b32 	%r430, %r253, %r254, 14;
	xor.b32  	%r431, %r429, %r430;
	shr.u32 	%r432, %r254, 3;
	xor.b32  	%r433, %r431, %r432;
	add.s32 	%r434, %r428, %r248;
	add.s32 	%r435, %r434, %r433;
	shf.l.wrap.b32 	%r436, %r422, %r422, 15;
	shf.l.wrap.b32 	%r437, %r422, %r422, 13;
	xor.b32  	%r438, %r436, %r437;
	shr.u32 	%r439, %r422, 10;
	xor.b32  	%r440, %r438, %r439;
	add.s32 	%r441, %r440, %r357;
	shf.l.wrap.b32 	%r442, %r260, %r260, 25;
	shf.l.wrap.b32 	%r443, %r259, %r260, 14;
	xor.b32  	%r444, %r442, %r443;
	shr.u32 	%r445, %r260, 3;
	xor.b32  	%r446, %r444, %r445;
	add.s32 	%r447, %r441, %r254;
	add.s32 	%r448, %r447, %r446;
	shf.l.wrap.b32 	%r449, %r435, %r435, 15;
	shf.l.wrap.b32 	%r450, %r435, %r435, 13;
	xor.b32  	%r451, %r449, %r450;
	shr.u32 	%r452, %r435, 10;
	xor.b32  	%r453, %r451, %r452;
	add.s32 	%r454, %r453, %r370;
	shf.l.wrap.b32 	%r455, %r266, %r266, 25;
	shf.l.wrap.b32 	%r456, %r265, %r266, 14;
	xor.b32  	%r457, %r455, %r456;
	shr.u32 	%r458, %r266, 3;
	xor.b32  	%r459, %r457, %r458;
	add.s32 	%r460, %r454, %r260;
	add.s32 	%r461, %r460, %r459;
	shf.l.wrap.b32 	%r462, %r448, %r448, 15;
	shf.l.wrap.b32 	%r463, %r448, %r448, 13;
	xor.b32  	%r464, %r462, %r463;
	shr.u32 	%r465, %r448, 10;
	xor.b32  	%r466, %r464, %r465;
	add.s32 	%r467, %r466, %r383;
	shf.l.wrap.b32 	%r468, %r279, %r279, 25;
	shf.l.wrap.b32 	%r469, %r279, %r279, 14;
	xor.b32  	%r470, %r468, %r469;
	shr.u32 	%r471, %r279, 3;
	xor.b32  	%r472, %r470, %r471;
	add.s32 	%r473, %r467, %r266;
	add.s32 	%r474, %r473, %r472;
	st.local.v4.u32 	[%rd48+112], {%r435, %r448, %r461, %r474};
	shf.l.wrap.b32 	%r475, %r461, %r461, 15;
	shf.l.wrap.b32 	%r476, %r461, %r461, 13;
	xor.b32  	%r477, %r475, %r476;
	shr.u32 	%r478, %r461, 10;
	xor.b32  	%r479, %r477, %r478;
	add.s32 	%r480, %r479, %r396;
	shf.l.wrap.b32 	%r481, %r292, %r292, 25;
	shf.l.wrap.b32 	%r482, %r292, %r292, 14;
	xor.b32  	%r483, %r481, %r482;
	shr.u32 	%r484, %r292, 3;
	xor.b32  	%r485, %r483, %r484;
	add.s32 	%r486, %r480, %r279;
	add.s32 	%r487, %r486, %r485;
	shf.l.wrap.b32 	%r488, %r474, %r474, 15;
	shf.l.wrap.b32 	%r489, %r474, %r474, 13;
	xor.b32  	%r490, %r488, %r489;
	shr.u32 	%r491, %r474, 10;
	xor.b32  	%r492, %r490, %r491;
	add.s32 	%r493, %r492, %r409;
	shf.l.wrap.b32 	%r494, %r305, %r305, 25;
	shf.l.wrap.b32 	%r495, %r305, %r305, 14;
	xor.b32  	%r496, %r494, %r495;
	shr.u32 	%r497, %r305, 3;
	xor.b32  	%r498, %r496, %r497;
	add.s32 	%r499, %r493, %r292;
	add.s32 	%r500, %r499, %r498;
	shf.l.wrap.b32 	%r501, %r487, %r487, 15;
	shf.l.wrap.b32 	%r502, %r487, %r487, 13;
	xor.b32  	%r503, %r501, %r502;
	shr.u32 	%r504, %r487, 10;
	xor.b32  	%r505, %r503, %r504;
	add.s32 	%r506, %r505, %r422;
	shf.l.wrap.b32 	%r507, %r318, %r318, 25;
	shf.l.wrap.b32 	%r508, %r318, %r318, 14;
	xor.b32  	%r509, %r507, %r508;
	shr.u32 	%r510, %r318, 3;
	xor.b32  	%r511, %r509, %r510;
	add.s32 	%r512, %r506, %r305;
	add.s32 	%r513, %r512, %r511;
	shf.l.wrap.b32 	%r514, %r500, %r500, 15;
	shf.l.wrap.b32 	%r515, %r500, %r500, 13;
	xor.b32  	%r516, %r514, %r515;
	shr.u32 	%r517, %r500, 10;
	xor.b32  	%r518, %r516, %r517;
	add.s32 	%r519, %r518, %r435;
	shf.l.wrap.b32 	%r520, %r331, %r331, 25;
	shf.l.wrap.b32 	%r521, %r331, %r331, 14;
	xor.b32  	%r522, %r520, %r521;
	shr.u32 	%r523, %r331, 3;
	xor.b32  	%r524, %r522, %r523;
	add.s32 	%r525, %r519, %r318;
	add.s32 	%r526, %r525, %r524;
	st.local.v4.u32 	[%rd48+128], {%r487, %r500, %r513, %r526};
	shf.l.wrap.b32 	%r527, %r513, %r513, 15;
	shf.l.wrap.b32 	%r528, %r513, %r513, 13;
	xor.b32  	%r529, %r527, %r528;
	shr.u32 	%r530, %r513, 10;
	xor.b32  	%r531, %r529, %r530;
	add.s32 	%r532, %r531, %r448;
	shf.l.wrap.b32 	%r533, %r344, %r344, 25;
	shf.l.wrap.b32 	%r534, %r344, %r344, 14;
	xor.b32  	%r535, %r533, %r534;
	shr.u32 	%r536, %r344, 3;
	xor.b32  	%r537, %r535, %r536;
	add.s32 	%r538, %r532, %r331;
	add.s32 	%r539, %r538, %r537;
	shf.l.wrap.b32 	%r540, %r526, %r526, 15;
	shf.l.wrap.b32 	%r541, %r526, %r526, 13;
	xor.b32  	%r542, %r540, %r541;
	shr.u32 	%r543, %r526, 10;
	xor.b32  	%r544, %r542, %r543;
	add.s32 	%r545, %r544, %r461;
	shf.l.wrap.b32 	%r546, %r357, %r357, 25;
	shf.l.wrap.b32 	%r547, %r357, %r357, 14;
	xor.b32  	%r548, %r546, %r547;
	shr.u32 	%r549, %r357, 3;
	xor.b32  	%r550, %r548, %r549;
	add.s32 	%r551, %r545, %r344;
	add.s32 	%r552, %r551, %r550;
	shf.l.wrap.b32 	%r553, %r539, %r539, 15;
	shf.l.wrap.b32 	%r554, %r539, %r539, 13;
	xor.b32  	%r555, %r553, %r554;
	shr.u32 	%r556, %r539, 10;
	xor.b32  	%r557, %r555, %r556;
	add.s32 	%r558, %r557, %r474;
	shf.l.wrap.b32 	%r559, %r370, %r370, 25;
	shf.l.wrap.b32 	%r560, %r370, %r370, 14;
	xor.b32  	%r561, %r559, %r560;
	shr.u32 	%r562, %r370, 3;
	xor.b32  	%r563, %r561, %r562;
	add.s32 	%r564, %r558, %r357;
	add.s32 	%r565, %r564, %r563;
	shf.l.wrap.b32 	%r566, %r552, %r552, 15;
	shf.l.wrap.b32 	%r567, %r552, %r552, 13;
	xor.b32  	%r568, %r566, %r567;
	shr.u32 	%r569, %r552, 10;
	xor.b32  	%r570, %r568, %r569;
	add.s32 	%r571, %r570, %r487;
	shf.l.wrap.b32 	%r572, %r383, %r383, 25;
	shf.l.wrap.b32 	%r573, %r383, %r383, 14;
	xor.b32  	%r574, %r572, %r573;
	shr.u32 	%r575, %r383, 3;
	xor.b32  	%r576, %r574, %r575;
	add.s32 	%r577, %r571, %r370;
	add.s32 	%r578, %r577, %r576;
	st.local.v4.u32 	[%rd48+144], {%r539, %r552, %r565, %r578};
	shf.l.wrap.b32 	%r579, %r565, %r565, 15;
	shf.l.wrap.b32 	%r580, %r565, %r565, 13;
	xor.b32  	%r581, %r579, %r580;
	shr.u32 	%r582, %r565, 10;
	xor.b32  	%r583, %r581, %r582;
	add.s32 	%r584, %r583, %r500;
	shf.l.wrap.b32 	%r585, %r396, %r396, 25;
	shf.l.wrap.b32 	%r586, %r396, %r396, 14;
	xor.b32  	%r587, %r585, %r586;
	shr.u32 	%r588, %r396, 3;
	xor.b32  	%r589, %r587, %r588;
	add.s32 	%r590, %r584, %r383;
	add.s32 	%r591, %r590, %r589;
	shf.l.wrap.b32 	%r592, %r578, %r578, 15;
	shf.l.wrap.b32 	%r593, %r578, %r578, 13;
	xor.b32  	%r594, %r592, %r593;
	shr.u32 	%r595, %r578, 10;
	xor.b32  	%r596, %r594, %r595;
	add.s32 	%r597, %r596, %r513;
	shf.l.wrap.b32 	%r598, %r409, %r409, 25;
	shf.l.wrap.b32 	%r599, %r409, %r409, 14;
	xor.b32  	%r600, %r598, %r599;
	shr.u32 	%r601, %r409, 3;
	xor.b32  	%r602, %r600, %r601;
	add.s32 	%r603, %r597, %r396;
	add.s32 	%r604, %r603, %r602;
	shf.l.wrap.b32 	%r605, %r591, %r591, 15;
	shf.l.wrap.b32 	%r606, %r591, %r591, 13;
	xor.b32  	%r607, %r605, %r606;
	shr.u32 	%r608, %r591, 10;
	xor.b32  	%r609, %r607, %r608;
	add.s32 	%r610, %r609, %r526;
	shf.l.wrap.b32 	%r611, %r422, %r422, 25;
	shf.l.wrap.b32 	%r612, %r422, %r422, 14;
	xor.b32  	%r613, %r611, %r612;
	shr.u32 	%r614, %r422, 3;
	xor.b32  	%r615, %r613, %r614;
	add.s32 	%r616, %r610, %r409;
	add.s32 	%r617, %r616, %r615;
	shf.l.wrap.b32 	%r618, %r604, %r604, 15;
	shf.l.wrap.b32 	%r619, %r604, %r604, 13;
	xor.b32  	%r620, %r618, %r619;
	shr.u32 	%r621, %r604, 10;
	xor.b32  	%r622, %r620, %r621;
	add.s32 	%r623, %r622, %r539;
	shf.l.wrap.b32 	%r624, %r435, %r435, 25;
	shf.l.wrap.b32 	%r625, %r435, %r435, 14;
	xor.b32  	%r626, %r624, %r625;
	shr.u32 	%r627, %r435, 3;
	xor.b32  	%r628, %r626, %r627;
	add.s32 	%r629, %r623, %r422;
	add.s32 	%r630, %r629, %r628;
	st.local.v4.u32 	[%rd48+160], {%r591, %r604, %r617, %r630};
	shf.l.wrap.b32 	%r631, %r617, %r617, 15;
	shf.l.wrap.b32 	%r632, %r617, %r617, 13;
	xor.b32  	%r633, %r631, %r632;
	shr.u32 	%r634, %r617, 10;
	xor.b32  	%r635, %r633, %r634;
	add.s32 	%r636, %r635, %r552;
	shf.l.wrap.b32 	%r637, %r448, %r448, 25;
	shf.l.wrap.b32 	%r638, %r448, %r448, 14;
	xor.b32  	%r639, %r637, %r638;
	shr.u32 	%r640, %r448, 3;
	xor.b32  	%r641, %r639, %r640;
	add.s32 	%r642, %r636, %r435;
	add.s32 	%r643, %r642, %r641;
	shf.l.wrap.b32 	%r644, %r630, %r630, 15;
	shf.l.wrap.b32 	%r645, %r630, %r630, 13;
	xor.b32  	%r646, %r644, %r645;
	shr.u32 	%r647, %r630, 10;
	xor.b32  	%r648, %r646, %r647;
	add.s32 	%r649, %r648, %r565;
	shf.l.wrap.b32 	%r650, %r461, %r461, 25;
	shf.l.wrap.b32 	%r651, %r461, %r461, 14;
	xor.b32  	%r652, %r650, %r651;
	shr.u32 	%r653, %r461, 3;
	xor.b32  	%r654, %r652, %r653;
	add.s32 	%r655, %r649, %r448;
	add.s32 	%r656, %r655, %r654;
	shf.l.wrap.b32 	%r657, %r643, %r643, 15;
	shf.l.wrap.b32 	%r658, %r643, %r643, 13;
	xor.b32  	%r659, %r657, %r658;
	shr.u32 	%r660, %r643, 10;
	xor.b32  	%r661, %r659, %r660;
	add.s32 	%r662, %r661, %r578;
	shf.l.wrap.b32 	%r663, %r474, %r474, 25;
	shf.l.wrap.b32 	%r664, %r474, %r474, 14;
	xor.b32  	%r665, %r663, %r664;
	shr.u32 	%r666, %r474, 3;
	xor.b32  	%r667, %r665, %r666;
	add.s32 	%r668, %r662, %r461;
	add.s32 	%r669, %r668, %r667;
	shf.l.wrap.b32 	%r670, %r656, %r656, 15;
	shf.l.wrap.b32 	%r671, %r656, %r656, 13;
	xor.b32  	%r672, %r670, %r671;
	shr.u32 	%r673, %r656, 10;
	xor.b32  	%r674, %r672, %r673;
	add.s32 	%r675, %r674, %r591;
	shf.l.wrap.b32 	%r676, %r487, %r487, 25;
	shf.l.wrap.b32 	%r677, %r487, %r487, 14;
	xor.b32  	%r678, %r676, %r677;
	shr.u32 	%r679, %r487, 3;
	xor.b32  	%r680, %r678, %r679;
	add.s32 	%r681, %r675, %r474;
	add.s32 	%r682, %r681, %r680;
	st.local.v4.u32 	[%rd48+176], {%r643, %r656, %r669, %r682};
	shf.l.wrap.b32 	%r683, %r669, %r669, 15;
	shf.l.wrap.b32 	%r684, %r669, %r669, 13;
	xor.b32  	%r685, %r683, %r684;
	shr.u32 	%r686, %r669, 10;
	xor.b32  	%r687, %r685, %r686;
	add.s32 	%r688, %r687, %r604;
	shf.l.wrap.b32 	%r689, %r500, %r500, 25;
	shf.l.wrap.b32 	%r690, %r500, %r500, 14;
	xor.b32  	%r691, %r689, %r690;
	shr.u32 	%r692, %r500, 3;
	xor.b32  	%r693, %r691, %r692;
	add.s32 	%r694, %r688, %r487;
	add.s32 	%r695, %r694, %r693;
	shf.l.wrap.b32 	%r696, %r682, %r682, 15;
	shf.l.wrap.b32 	%r697, %r682, %r682, 13;
	xor.b32  	%r698, %r696, %r697;
	shr.u32 	%r699, %r682, 10;
	xor.b32  	%r700, %r698, %r699;
	add.s32 	%r701, %r700, %r617;
	shf.l.wrap.b32 	%r702, %r513, %r513, 25;
	shf.l.wrap.b32 	%r703, %r513, %r513, 14;
	xor.b32  	%r704, %r702, %r703;
	shr.u32 	%r705, %r513, 3;
	xor.b32  	%r706, %r704, %r705;
	add.s32 	%r707, %r701, %r500;
	add.s32 	%r708, %r707, %r706;
	shf.l.wrap.b32 	%r709, %r695, %r695, 15;
	shf.l.wrap.b32 	%r710, %r695, %r695, 13;
	xor.b32  	%r711, %r709, %r710;
	shr.u32 	%r712, %r695, 10;
	xor.b32  	%r713, %r711, %r712;
	add.s32 	%r714, %r713, %r630;
	shf.l.wrap.b32 	%r715, %r526, %r526, 25;
	shf.l.wrap.b32 	%r716, %r526, %r526, 14;
	xor.b32  	%r717, %r715, %r716;
	shr.u32 	%r718, %r526, 3;
	xor.b32  	%r719, %r717, %r718;
	add.s32 	%r720, %r714, %r513;
	add.s32 	%r721, %r720, %r719;
	shf.l.wrap.b32 	%r722, %r708, %r708, 15;
	shf.l.wrap.b32 	%r723, %r708, %r708, 13;
	xor.b32  	%r724, %r722, %r723;
	shr.u32 	%r725, %r708, 10;
	xor.b32  	%r726, %r724, %r725;
	add.s32 	%r727, %r726, %r643;
	shf.l.wrap.b32 	%r728, %r539, %r539, 25;
	shf.l.wrap.b32 	%r729, %r539, %r539, 14;
	xor.b32  	%r730, %r728, %r729;
	shr.u32 	%r731, %r539, 3;
	xor.b32  	%r732, %r730, %r731;
	add.s32 	%r733, %r727, %r526;
	add.s32 	%r734, %r733, %r732;
	st.local.v4.u32 	[%rd48+192], {%r695, %r708, %r721, %r734};
	shf.l.wrap.b32 	%r735, %r721, %r721, 15;
	shf.l.wrap.b32 	%r736, %r721, %r721, 13;
	xor.b32  	%r737, %r735, %r736;
	shr.u32 	%r738, %r721, 10;
	xor.b32  	%r739, %r737, %r738;
	add.s32 	%r740, %r739, %r656;
	shf.l.wrap.b32 	%r741, %r552, %r552, 25;
	shf.l.wrap.b32 	%r742, %r552, %r552, 14;
	xor.b32  	%r743, %r741, %r742;
	shr.u32 	%r744, %r552, 3;
	xor.b32  	%r745, %r743, %r744;
	add.s32 	%r746, %r740, %r539;
	add.s32 	%r747, %r746, %r745;
	shf.l.wrap.b32 	%r748, %r734, %r734, 15;
	shf.l.wrap.b32 	%r749, %r734, %r734, 13;
	xor.b32  	%r750, %r748, %r749;
	shr.u32 	%r751, %r734, 10;
	xor.b32  	%r752, %r750, %r751;
	add.s32 	%r753, %r752, %r669;
	shf.l.wrap.b32 	%r754, %r565, %r565, 25;
	shf.l.wrap.b32 	%r755, %r565, %r565, 14;
	xor.b32  	%r756, %r754, %r755;
	shr.u32 	%r757, %r565, 3;
	xor.b32  	%r758, %r756, %r757;
	add.s32 	%r759, %r753, %r552;
	add.s32 	%r760, %r759, %r758;
	shf.l.wrap.b32 	%r761, %r747, %r747, 15;
	shf.l.wrap.b32 	%r762, %r747, %r747, 13;
	xor.b32  	%r763, %r761, %r762;
	shr.u32 	%r764, %r747, 10;
	xor.b32  	%r765, %r763, %r764;
	add.s32 	%r766, %r765, %r682;
	shf.l.wrap.b32 	%r767, %r578, %r578, 25;
	shf.l.wrap.b32 	%r768, %r578, %r578, 14;
	xor.b32  	%r769, %r767, %r768;
	shr.u32 	%r770, %r578, 3;
	xor.b32  	%r771, %r769, %r770;
	add.s32 	%r772, %r766, %r565;
	add.s32 	%r773, %r772, %r771;
	shf.l.wrap.b32 	%r774, %r760, %r760, 15;
	shf.l.wrap.b32 	%r775, %r760, %r760, 13;
	xor.b32  	%r776, %r774, %r775;
	shr.u32 	%r777, %r760, 10;
	xor.b32  	%r778, %r776, %r777;
	add.s32 	%r779, %r778, %r695;
	shf.l.wrap.b32 	%r780, %r591, %r591, 25;
	shf.l.wrap.b32 	%r781, %r591, %r591, 14;
	xor.b32  	%r782, %r780, %r781;
	shr.u32 	%r783, %r591, 3;
	xor.b32  	%r784, %r782, %r783;
	add.s32 	%r785, %r779, %r578;
	add.s32 	%r786, %r785, %r784;
	st.local.v4.u32 	[%rd48+208], {%r747, %r760, %r773, %r786};
	shf.l.wrap.b32 	%r787, %r773, %r773, 15;
	shf.l.wrap.b32 	%r788, %r773, %r773, 13;
	xor.b32  	%r789, %r787, %r788;
	shr.u32 	%r790, %r773, 10;
	xor.b32  	%r791, %r789, %r790;
	add.s32 	%r792, %r791, %r708;
	shf.l.wrap.b32 	%r793, %r604, %r604, 25;
	shf.l.wrap.b32 	%r794, %r604, %r604, 14;
	xor.b32  	%r795, %r793, %r794;
	shr.u32 	%r796, %r604, 3;
	xor.b32  	%r797, %r795, %r796;
	add.s32 	%r798, %r792, %r591;
	add.s32 	%r799, %r798, %r797;
	shf.l.wrap.b32 	%r800, %r786, %r786, 15;
	shf.l.wrap.b32 	%r801, %r786, %r786, 13;
	xor.b32  	%r802, %r800, %r801;
	shr.u32 	%r803, %r786, 10;
	xor.b32  	%r804, %r802, %r803;
	add.s32 	%r805, %r804, %r721;
	shf.l.wrap.b32 	%r806, %r617, %r617, 25;
	shf.l.wrap.b32 	%r807, %r617, %r617, 14;
	xor.b32  	%r808, %r806, %r807;
	shr.u32 	%r809, %r617, 3;
	xor.b32  	%r810, %r808, %r809;
	add.s32 	%r811, %r805, %r604;
	add.s32 	%r812, %r811, %r810;
	shf.l.wrap.b32 	%r813, %r799, %r799, 15;
	shf.l.wrap.b32 	%r814, %r799, %r799, 13;
	xor.b32  	%r815, %r813, %r814;
	shr.u32 	%r816, %r799, 10;
	xor.b32  	%r817, %r815, %r816;
	add.s32 	%r818, %r817, %r734;
	shf.l.wrap.b32 	%r819, %r630, %r630, 25;
	shf.l.wrap.b32 	%r820, %r630, %r630, 14;
	xor.b32  	%r821, %r819, %r820;
	shr.u32 	%r822, %r630, 3;
	xor.b32  	%r823, %r821, %r822;
	add.s32 	%r824, %r818, %r617;
	add.s32 	%r825, %r824, %r823;
	shf.l.wrap.b32 	%r826, %r812, %r812, 15;
	shf.l.wrap.b32 	%r827, %r812, %r812, 13;
	xor.b32  	%r828, %r826, %r827;
	shr.u32 	%r829, %r812, 10;
	xor.b32  	%r830, %r828, %r829;
	add.s32 	%r831, %r830, %r747;
	shf.l.wrap.b32 	%r832, %r643, %r643, 25;
	shf.l.wrap.b32 	%r833, %r643, %r643, 14;
	xor.b32  	%r834, %r832, %r833;
	shr.u32 	%r835, %r643, 3;
	xor.b32  	%r836, %r834, %r835;
	add.s32 	%r837, %r831, %r630;
	add.s32 	%r838, %r837, %r836;
	st.local.v4.u32 	[%rd48+224], {%r799, %r812, %r825, %r838};
	shf.l.wrap.b32 	%r839, %r825, %r825, 15;
	shf.l.wrap.b32 	%r840, %r825, %r825, 13;
	xor.b32  	%r841, %r839, %r840;
	shr.u32 	%r842, %r825, 10;
	xor.b32  	%r843, %r841, %r842;
	add.s32 	%r844, %r843, %r760;
	shf.l.wrap.b32 	%r845, %r656, %r656, 25;
	shf.l.wrap.b32 	%r846, %r656, %r656, 14;
	xor.b32  	%r847, %r845, %r846;
	shr.u32 	%r848, %r656, 3;
	xor.b32  	%r849, %r847, %r848;
	add.s32 	%r850, %r844, %r643;
	add.s32 	%r851, %r850, %r849;
	shf.l.wrap.b32 	%r852, %r838, %r838, 15;
	shf.l.wrap.b32 	%r853, %r838, %r838, 13;
	xor.b32  	%r854, %r852, %r853;
	shr.u32 	%r855, %r838, 10;
	xor.b32  	%r856, %r854, %r855;
	add.s32 	%r857, %r856, %r773;
	shf.l.wrap.b32 	%r858, %r669, %r669, 25;
	shf.l.wrap.b32 	%r859, %r669, %r669, 14;
	xor.b32  	%r860, %r858, %r859;
	shr.u32 	%r861, %r669, 3;
	xor.b32  	%r862, %r860, %r861;
	add.s32 	%r863, %r857, %r656;
	add.s32 	%r864, %r863, %r862;
	shf.l.wrap.b32 	%r865, %r851, %r851, 15;
	shf.l.wrap.b32 	%r866, %r851, %r851, 13;
	xor.b32  	%r867, %r865, %r866;
	shr.u32 	%r868, %r851, 10;
	xor.b32  	%r869, %r867, %r868;
	add.s32 	%r870, %r869, %r786;
	shf.l.wrap.b32 	%r871, %r682, %r682, 25;
	shf.l.wrap.b32 	%r872, %r682, %r682, 14;
	xor.b32  	%r873, %r871, %r872;
	shr.u32 	%r874, %r682, 3;
	xor.b32  	%r875, %r873, %r874;
	add.s32 	%r876, %r870, %r669;
	add.s32 	%r877, %r876, %r875;
	shf.l.wrap.b32 	%r878, %r864, %r864, 15;
	shf.l.wrap.b32 	%r879, %r864, %r864, 13;
	xor.b32  	%r880, %r878, %r879;
	shr.u32 	%r881, %r864, 10;
	xor.b32  	%r882, %r880, %r881;
	add.s32 	%r883, %r882, %r799;
	shf.l.wrap.b32 	%r884, %r695, %r695, 25;
	shf.l.wrap.b32 	%r885, %r695, %r695, 14;
	xor.b32  	%r886, %r884, %r885;
	shr.u32 	%r887, %r695, 3;
	xor.b32  	%r888, %r886, %r887;
	add.s32 	%r889, %r883, %r682;
	add.s32 	%r890, %r889, %r888;
	st.local.v4.u32 	[%rd48+240], {%r851, %r864, %r877, %r890};
	mov.b32 	%r1979, 528734635;
	mov.b32 	%r1978, -1694144372;
	mov.b32 	%r1977, 1359893119;
	mov.b32 	%r1976, -1521486534;
	mov.b32 	%r1975, 1013904242;
	mov.b32 	%r1974, -1150833019;
	mov.b32 	%r1973, 1779033703;
	mov.b32 	%r1972, 1541459225;
	mov.b32 	%r1971, 0;
	mov.b64 	%rd44, 0;
	mov.u64 	%rd21, K;
$L__BB0_4:
	shf.l.wrap.b32 	%r891, %r1977, %r1977, 26;
	shf.l.wrap.b32 	%r892, %r1977, %r1977, 21;
	xor.b32  	%r893, %r891, %r892;
	shf.l.wrap.b32 	%r894, %r1977, %r1977, 7;
	xor.b32  	%r895, %r893, %r894;
	and.b32  	%r896, %r1977, %r1978;
	not.b32 	%r897, %r1977;
	and.b32  	%r898, %r1979, %r897;
	or.b32  	%r899, %r896, %r898;
	add.s64 	%rd22, %rd21, %rd44;
	ld.const.u32 	%r900, [%rd22];
	add.s64 	%rd23, %rd48, %rd44;
	ld.local.v4.u32 	{%r901, %r902, %r903, %r904}, [%rd23];
	add.s32 	%r905, %r895, %r899;
	add.s32 	%r906, %r905, %r1972;
	add.s32 	%r907, %r906, %r900;
	add.s32 	%r908, %r907, %r901;
	shf.l.wrap.b32 	%r909, %r1973, %r1973, 30;
	shf.l.wrap.b32 	%r910, %r1973, %r1973, 19;
	xor.b32  	%r911, %r909, %r910;
	shf.l.wrap.b32 	%r912, %r1973, %r1973, 10;
	xor.b32  	%r913, %r911, %r912;
	xor.b32  	%r914, %r1974, %r1975;
	and.b32  	%r915, %r1973, %r914;
	and.b32  	%r916, %r1974, %r1975;
	xor.b32  	%r917, %r915, %r916;
	add.s32 	%r918, %r913, %r917;
	add.s32 	%r1972, %r908, %r1976;
	add.s32 	%r1976, %r918, %r908;
	shf.l.wrap.b32 	%r919, %r1972, %r1972, 26;
	shf.l.wrap.b32 	%r920, %r1972, %r1972, 21;
	xor.b32  	%r921, %r919, %r920;
	shf.l.wrap.b32 	%r922, %r1972, %r1972, 7;
	xor.b32  	%r923, %r921, %r922;
	and.b32  	%r924, %r1972, %r1977;
	not.b32 	%r925, %r1972;
	and.b32  	%r926, %r1978, %r925;
	or.b32  	%r927, %r924, %r926;
	ld.const.u32 	%r928, [%rd22+4];
	add.s32 	%r929, %r923, %r927;
	add.s32 	%r930, %r929, %r1979;
	add.s32 	%r931, %r930, %r928;
	add.s32 	%r932, %r931, %r902;
	shf.l.wrap.b32 	%r933, %r1976, %r1976, 30;
	shf.l.wrap.b32 	%r934, %r1976, %r1976, 19;
	xor.b32  	%r935, %r933, %r934;
	shf.l.wrap.b32 	%r936, %r1976, %r1976, 10;
	xor.b32  	%r937, %r935, %r936;
	xor.b32  	%r938, %r1973, %r1974;
	and.b32  	%r939, %r1976, %r938;
	and.b32  	%r940, %r1973, %r1974;
	xor.b32  	%r941, %r939, %r940;
	add.s32 	%r942, %r937, %r941;
	add.s32 	%r1979, %r932, %r1975;
	add.s32 	%r1975, %r942, %r932;
	shf.l.wrap.b32 	%r943, %r1979, %r1979, 26;
	shf.l.wrap.b32 	%r944, %r1979, %r1979, 21;
	xor.b32  	%r945, %r943, %r944;
	shf.l.wrap.b32 	%r946, %r1979, %r1979, 7;
	xor.b32  	%r947, %r945, %r946;
	and.b32  	%r948, %r1979, %r1972;
	not.b32 	%r949, %r1979;
	and.b32  	%r950, %r1977, %r949;
	or.b32  	%r951, %r948, %r950;
	ld.const.u32 	%r952, [%rd22+8];
	add.s32 	%r953, %r947, %r951;
	add.s32 	%r954, %r953, %r1978;
	add.s32 	%r955, %r954, %r952;
	add.s32 	%r956, %r955, %r903;
	shf.l.wrap.b32 	%r957, %r1975, %r1975, 30;
	shf.l.wrap.b32 	%r958, %r1975, %r1975, 19;
	xor.b32  	%r959, %r957, %r958;
	shf.l.wrap.b32 	%r960, %r1975, %r1975, 10;
	xor.b32  	%r961, %r959, %r960;
	xor.b32  	%r962, %r1976, %r1973;
	and.b32  	%r963, %r1975, %r962;
	and.b32  	%r964, %r1976, %r1973;
	xor.b32  	%r965, %r963, %r964;
	add.s32 	%r966, %r961, %r965;
	add.s32 	%r1978, %r956, %r1974;
	add.s32 	%r1974, %r966, %r956;
	shf.l.wrap.b32 	%r967, %r1978, %r1978, 26;
	shf.l.wrap.b32 	%r968, %r1978, %r1978, 21;
	xor.b32  	%r969, %r967, %r968;
	shf.l.wrap.b32 	%r970, %r1978, %r1978, 7;
	xor.b32  	%r971, %r969, %r970;
	and.b32  	%r972, %r1978, %r1979;
	not.b32 	%r973, %r1978;
	and.b32  	%r974, %r1972, %r973;
	or.b32  	%r975, %r972, %r974;
	ld.const.u32 	%r976, [%rd22+12];
	add.s32 	%r977, %r971, %r975;
	add.s32 	%r978, %r977, %r1977;
	add.s32 	%r979, %r978, %r976;
	add.s32 	%r980, %r979, %r904;
	shf.l.wrap.b32 	%r981, %r1974, %r1974, 30;
	shf.l.wrap.b32 	%r982, %r1974, %r1974, 19;
	xor.b32  	%r983, %r981, %r982;
	shf.l.wrap.b32 	%r984, %r1974, %r1974, 10;
	xor.b32  	%r985, %r983, %r984;
	xor.b32  	%r986, %r1975, %r1976;
	and.b32  	%r987, %r1974, %r986;
	and.b32  	%r988, %r1975, %r1976;
	xor.b32  	%r989, %r987, %r988;
	add.s32 	%r990, %r985, %r989;
	add.s32 	%r1977, %r980, %r1973;
	add.s32 	%r1973, %r990, %r980;
	add.s32 	%r1971, %r1971, 4;
	add.s64 	%rd44, %rd44, 16;
	setp.ne.s32 	%p3, %r1971, 64;
	@%p3 bra 	$L__BB0_4;
	add.s32 	%r21, %r1973, 1779033703;
	add.s32 	%r22, %r1974, -1150833019;
	add.s32 	%r23, %r1975, 1013904242;
	add.s32 	%r24, %r1976, -1521486534;
	add.s32 	%r25, %r1977, 1359893119;
	add.s32 	%r26, %r1978, -1694144372;
	add.s32 	%r27, %r1979, 528734635;
	add.s32 	%r28, %r1972, 1541459225;
	mov.b32 	%r1980, 0;
	mov.b32 	%r992, -2147483648;
	st.local.v4.u32 	[%rd48], {%r992, %r1980, %r1980, %r1980};
	st.local.v4.u32 	[%rd48+16], {%r1980, %r1980, %r1980, %r1980};
	st.local.v4.u32 	[%rd48+32], {%r1980, %r1980, %r1980, %r1980};
	mov.b32 	%r993, 640;
	st.local.v4.u32 	[%rd48+48], {%r1980, %r1980, %r1980, %r993};
	mov.b32 	%r994, 17578;
	mov.b32 	%r995, 2117632;
	mov.b32 	%r996, 17825792;
	st.local.v4.u32 	[%rd48+64], {%r992, %r996, %r995, %r994};
	mov.b32 	%r997, -1476394968;
	mov.b32 	%r998, 84449218;
	mov.b32 	%r999, 717242385;
	mov.b32 	%r1000, 570427392;
	st.local.v4.u32 	[%rd48+80], {%r1000, %r999, %r998, %r997};
	mov.b32 	%r1001, -593486142;
	mov.b32 	%r1002, 1503483;
	mov.b32 	%r1003, 6000896;
	mov.b32 	%r1004, 1512570880;
	st.local.v4.u32 	[%rd48+96], {%r1004, %r1003, %r1002, %r1001};
	mov.b32 	%r1005, -140611116;
	mov.b32 	%r1006, -1626342663;
	mov.b32 	%r1007, 295089541;
	mov.b32 	%r1008, -786225722;
	st.local.v4.u32 	[%rd48+112], {%r1008, %r1007, %r1006, %r1005};
	mov.b32 	%r1009, -267233920;
	mov.b32 	%r1010, 675300714;
	mov.b32 	%r1011, 202915395;
	mov.b32 	%r1012, -2105544484;
	st.local.v4.u32 	[%rd48+128], {%r1012, %r1011, %r1010, %r1009};
	mov.b32 	%r1013, 1251785321;
	mov.b32 	%r1014, 2034542618;
	mov.b32 	%r1015, -881319875;
	mov.b32 	%r1016, -1800224528;
	st.local.v4.u32 	[%rd48+144], {%r1016, %r1015, %r1014, %r1013};
	mov.b32 	%r1017, -860176335;
	mov.b32 	%r1018, 537837308;
	mov.b32 	%r1019, 1027814808;
	mov.b32 	%r1020, 194782711;
	st.local.v4.u32 	[%rd48+160], {%r1020, %r1019, %r1018, %r1017};
	mov.b32 	%r1021, -1973407907;
	mov.b32 	%r1022, -1841228277;
	mov.b32 	%r1023, -513091966;
	mov.b32 	%r1024, -894067350;
	st.local.v4.u32 	[%rd48+176], {%r1024, %r1023, %r1022, %r1021};
	mov.b32 	%r1025, 1728049213;
	mov.b32 	%r1026, -883079955;
	mov.b32 	%r1027, -24056851;
	mov.b32 	%r1028, -240171437;
	st.local.v4.u32 	[%rd48+192], {%r1028, %r1027, %r1026, %r1025};
	mov.b32 	%r1029, 163582141;
	mov.b32 	%r1030, 1523107830;
	mov.b32 	%r1031, 1972787366;
	mov.b32 	%r1032, -336746081;
	st.local.v4.u32 	[%rd48+208], {%r1032, %r1031, %r1030, %r1029};
	mov.b32 	%r1033, -2143643370;
	mov.b32 	%r1034, 1360911154;
	mov.b32 	%r1035, 1726649090;
	mov.b32 	%r1036, 2146784632;
	st.local.v4.u32 	[%rd48+224], {%r1036, %r1035, %r1034, %r1033};
	mov.b32 	%r1037, 593602082;
	mov.b32 	%r1038, 562845212;
	mov.b32 	%r1039, -1666481743;
	mov.b32 	%r1040, 1132876562;
	st.local.v4.u32 	[%rd48+240], {%r1040, %r1039, %r1038, %r1037};
	mov.b64 	%rd45, 0;
	mov.u32 	%r1981, %r28;
	mov.u32 	%r1982, %r21;
	mov.u32 	%r1983, %r22;
	mov.u32 	%r1984, %r23;
	mov.u32 	%r1985, %r24;
	mov.u32 	%r1986, %r25;
	mov.u32 	%r1987, %r26;
	mov.u32 	%r1988, %r27;
$L__BB0_6:
	shf.l.wrap.b32 	%r1041, %r1986, %r1986, 26;
	shf.l.wrap.b32 	%r1042, %r1986, %r1986, 21;
	xor.b32  	%r1043, %r1041, %r1042;
	shf.l.wrap.b32 	%r1044, %r1986, %r1986, 7;
	xor.b32  	%r1045, %r1043, %r1044;
	and.b32  	%r1046, %r1986, %r1987;
	not.b32 	%r1047, %r1986;
	and.b32  	%r1048, %r1988, %r1047;
	or.b32  	%r1049, %r1046, %r1048;
	add.s64 	%rd26, %rd21, %rd45;
	ld.const.u32 	%r1050, [%rd26];
	add.s64 	%rd27, %rd48, %rd45;
	ld.local.v4.u32 	{%r1051, %r1052, %r1053, %r1054}, [%rd27];
	add.s32 	%r1055, %r1045, %r1049;
	add.s32 	%r1056, %r1055, %r1981;
	add.s32 	%r1057, %r1056, %r1050;
	add.s32 	%r1058, %r1057, %r1051;
	shf.l.wrap.b32 	%r1059, %r1982, %r1982, 30;
	shf.l.wrap.b32 	%r1060, %r1982, %r1982, 19;
	xor.b32  	%r1061, %r1059, %r1060;
	shf.l.wrap.b32 	%r1062, %r1982, %r1982, 10;
	xor.b32  	%r1063, %r1061, %r1062;
	xor.b32  	%r1064, %r1983, %r1984;
	and.b32  	%r1065, %r1982, %r1064;
	and.b32  	%r1066, %r1983, %r1984;
	xor.b32  	%r1067, %r1065, %r1066;
	add.s32 	%r1068, %r1063, %r1067;
	add.s32 	%r1981, %r1058, %r1985;
	add.s32 	%r1985, %r1068, %r1058;
	shf.l.wrap.b32 	%r1069, %r1981, %r1981, 26;
	shf.l.wrap.b32 	%r1070, %r1981, %r1981, 21;
	xor.b32  	%r1071, %r1069, %r1070;
	shf.l.wrap.b32 	%r1072, %r1981, %r1981, 7;
	xor.b32  	%r1073, %r1071, %r1072;
	and.b32  	%r1074, %r1981, %r1986;
	not.b32 	%r1075, %r1981;
	and.b32  	%r1076, %r1987, %r1075;
	or.b32  	%r1077, %r1074, %r1076;
	ld.const.u32 	%r1078, [%rd26+4];
	add.s32 	%r1079, %r1073, %r1077;
	add.s32 	%r1080, %r1079, %r1988;
	add.s32 	%r1081, %r1080, %r1078;
	add.s32 	%r1082, %r1081, %r1052;
	shf.l.wrap.b32 	%r1083, %r1985, %r1985, 30;
	shf.l.wrap.b32 	%r1084, %r1985, %r1985, 19;
	xor.b32  	%r1085, %r1083, %r1084;
	shf.l.wrap.b32 	%r1086, %r1985, %r1985, 10;
	xor.b32  	%r1087, %r1085, %r1086;
	xor.b32  	%r1088, %r1982, %r1983;
	and.b32  	%r1089, %r1985, %r1088;
	and.b32  	%r1090, %r1982, %r1983;
	xor.b32  	%r1091, %r1089, %r1090;
	add.s32 	%r1092, %r1087, %r1091;
	add.s32 	%r1988, %r1082, %r1984;
	add.s32 	%r1984, %r1092, %r1082;
	shf.l.wrap.b32 	%r1093, %r1988, %r1988, 26;
	shf.l.wrap.b32 	%r1094, %r1988, %r1988, 21;
	xor.b32  	%r1095, %r1093, %r1094;
	shf.l.wrap.b32 	%r1096, %r1988, %r1988, 7;
	xor.b32  	%r1097, %r1095, %r1096;
	and.b32  	%r1098, %r1988, %r1981;
	not.b32 	%r1099, %r1988;
	and.b32  	%r1100, %r1986, %r1099;
	or.b32  	%r1101, %r1098, %r1100;
	ld.const.u32 	%r1102, [%rd26+8];
	add.s32 	%r1103, %r1097, %r1101;
	add.s32 	%r1104, %r1103, %r1987;
	add.s32 	%r1105, %r1104, %r1102;
	add.s32 	%r1106, %r1105, %r1053;
	shf.l.wrap.b32 	%r1107, %r1984, %r1984, 30;
	shf.l.wrap.b32 	%r1108, %r1984, %r1984, 19;
	xor.b32  	%r1109, %r1107, %r1108;
	shf.l.wrap.b32 	%r1110, %r1984, %r1984, 10;
	xor.b32  	%r1111, %r1109, %r1110;
	xor.b32  	%r1112, %r1985, %r1982;
	and.b32  	%r1113, %r1984, %r1112;
	and.b32  	%r1114, %r1985, %r1982;
	xor.b32  	%r1115, %r1113, %r1114;
	add.s32 	%r1116, %r1111, %r1115;
	add.s32 	%r1987, %r1106, %r1983;
	add.s32 	%r1983, %r1116, %r1106;
	shf.l.wrap.b32 	%r1117, %r1987, %r1987, 26;
	shf.l.wrap.b32 	%r1118, %r1987, %r1987, 21;
	xor.b32  	%r1119, %r1117, %r1118;
	shf.l.wrap.b32 	%r1120, %r1987, %r1987, 7;
	xor.b32  	%r1121, %r1119, %r1120;
	and.b32  	%r1122, %r1987, %r1988;
	not.b32 	%r1123, %r1987;
	and.b32  	%r1124, %r1981, %r1123;
	or.b32  	%r1125, %r1122, %r1124;
	ld.const.u32 	%r1126, [%rd26+12];
	add.s32 	%r1127, %r1121, %r1125;
	add.s32 	%r1128, %r1127, %r1986;
	add.s32 	%r1129, %r1128, %r1126;
	add.s32 	%r1130, %r1129, %r1054;
	shf.l.wrap.b32 	%r1131, %r1983, %r1983, 30;
	shf.l.wrap.b32 	%r1132, %r1983, %r1983, 19;
	xor.b32  	%r1133, %r1131, %r1132;
	shf.l.wrap.b32 	%r1134, %r1983, %r1983, 10;
	xor.b32  	%r1135, %r1133, %r1134;
	xor.b32  	%r1136, %r1984, %r1985;
	and.b32  	%r1137, %r1983, %r1136;
	and.b32  	%r1138, %r1984, %r1985;
	xor.b32  	%r1139, %r1137, %r1138;
	add.s32 	%r1140, %r1135, %r1139;
	add.s32 	%r1986, %r1130, %r1982;
	add.s32 	%r1982, %r1140, %r1130;
	add.s32 	%r1980, %r1980, 4;
	add.s64 	%rd45, %rd45, 16;
	setp.ne.s32 	%p4, %r1980, 64;
	@%p4 bra 	$L__BB0_6;
	add.s32 	%r1150, %r21, %r1982;
	add.s32 	%r1151, %r22, %r1983;
	add.s32 	%r1152, %r23, %r1984;
	add.s32 	%r1153, %r24, %r1985;
	add.s32 	%r1154, %r25, %r1986;
	add.s32 	%r1155, %r26, %r1987;
	add.s32 	%r1156, %r27, %r1988;
	add.s32 	%r1157, %r28, %r1981;
	st.local.v4.u32 	[%rd48], {%r1150, %r1151, %r1152, %r1153};
	st.local.v4.u32 	[%rd48+16], {%r1154, %r1155, %r1156, %r1157};
	mov.b32 	%r1989, 0;
	mov.b32 	%r1158, -2147483648;
	st.local.v4.u32 	[%rd48+32], {%r1158, %r1989, %r1989, %r1989};
	mov.b32 	%r1159, 256;
	st.local.v4.u32 	[%rd48+48], {%r1989, %r1989, %r1989, %r1159};
	shf.l.wrap.b32 	%r1160, %r1151, %r1151, 25;
	shf.l.wrap.b32 	%r1161, %r1151, %r1151, 14;
	xor.b32  	%r1162, %r1160, %r1161;
	shr.u32 	%r1163, %r1151, 3;
	xor.b32  	%r1164, %r1162, %r1163;
	add.s32 	%r1165, %r1150, %r1164;
	shf.l.wrap.b32 	%r1166, %r1152, %r1152, 25;
	shf.l.wrap.b32 	%r1167, %r1152, %r1152, 14;
	xor.b32  	%r1168, %r1166, %r1167;
	shr.u32 	%r1169, %r1152, 3;
	xor.b32  	%r1170, %r1168, %r1169;
	add.s32 	%r1171, %r1151, %r1170;
	add.s32 	%r1172, %r1171, 10485760;
	shf.l.wrap.b32 	%r1173, %r1165, %r1165, 15;
	shf.l.wrap.b32 	%r1174, %r1165, %r1165, 13;
	xor.b32  	%r1175, %r1173, %r1174;
	shr.u32 	%r1176, %r1165, 10;
	xor.b32  	%r1177, %r1175, %r1176;
	shf.l.wrap.b32 	%r1178, %r1153, %r1153, 25;
	shf.l.wrap.b32 	%r1179, %r1153, %r1153, 14;
	xor.b32  	%r1180, %r1178, %r1179;
	shr.u32 	%r1181, %r1153, 3;
	xor.b32  	%r1182, %r1180, %r1181;
	add.s32 	%r1183, %r1177, %r1152;
	add.s32 	%r1184, %r1183, %r1182;
	shf.l.wrap.b32 	%r1185, %r1172, %r1172, 15;
	shf.l.wrap.b32 	%r1186, %r1172, %r1172, 13;
	xor.b32  	%r1187, %r1185, %r1186;
	shr.u32 	%r1188, %r1172, 10;
	xor.b32  	%r1189, %r1187, %r1188;
	shf.l.wrap.b32 	%r1190, %r1154, %r1154, 25;
	shf.l.wrap.b32 	%r1191, %r1154, %r1154, 14;
	xor.b32  	%r1192, %r1190, %r1191;
	shr.u32 	%r1193, %r1154, 3;
	xor.b32  	%r1194, %r1192, %r1193;
	add.s32 	%r1195, %r1189, %r1153;
	add.s32 	%r1196, %r1195, %r1194;
	st.local.v4.u32 	[%rd48+64], {%r1165, %r1172, %r1184, %r1196};
	shf.l.wrap.b32 	%r1197, %r1184, %r1184, 15;
	shf.l.wrap.b32 	%r1198, %r1184, %r1184, 13;
	xor.b32  	%r1199, %r1197, %r1198;
	shr.u32 	%r1200, %r1184, 10;
	xor.b32  	%r1201, %r1199, %r1200;
	shf.l.wrap.b32 	%r1202, %r1155, %r1155, 25;
	shf.l.wrap.b32 	%r1203, %r1155, %r1155, 14;
	xor.b32  	%r1204, %r1202, %r1203;
	shr.u32 	%r1205, %r1155, 3;
	xor.b32  	%r1206, %r1204, %r1205;
	add.s32 	%r1207, %r1201, %r1154;
	add.s32 	%r1208, %r1207, %r1206;
	shf.l.wrap.b32 	%r1209, %r1196, %r1196, 15;
	shf.l.wrap.b32 	%r1210, %r1196, %r1196, 13;
	xor.b32  	%r1211, %r1209, %r1210;
	shr.u32 	%r1212, %r1196, 10;
	xor.b32  	%r1213, %r1211, %r1212;
	shf.l.wrap.b32 	%r1214, %r1156, %r1156, 25;
	shf.l.wrap.b32 	%r1215, %r1156, %r1156, 14;
	xor.b32  	%r1216, %r1214, %r1215;
	shr.u32 	%r1217, %r1156, 3;
	xor.b32  	%r1218, %r1216, %r1217;
	add.s32 	%r1219, %r1213, %r1155;
	add.s32 	%r1220, %r1219, %r1218;
	shf.l.wrap.b32 	%r1221, %r1208, %r1208, 15;
	shf.l.wrap.b32 	%r1222, %r1208, %r1208, 13;
	xor.b32  	%r1223, %r1221, %r1222;
	shr.u32 	%r1224, %r1208, 10;
	xor.b32  	%r1225, %r1223, %r1224;
	add.s32 	%r1226, %r1225, %r1156;
	shf.l.wrap.b32 	%r1227, %r1157, %r1157, 25;
	shf.l.wrap.b32 	%r1228, %r1157, %r1157, 14;
	xor.b32  	%r1229, %r1227, %r1228;
	shr.u32 	%r1230, %r1157, 3;
	xor.b32  	%r1231, %r1229, %r1230;
	add.s32 	%r1232, %r1226, %r1231;
	add.s32 	%r1233, %r1232, 256;
	shf.l.wrap.b32 	%r1234, %r1220, %r1220, 15;
	shf.l.wrap.b32 	%r1235, %r1220, %r1220, 13;
	xor.b32  	%r1236, %r1234, %r1235;
	shr.u32 	%r1237, %r1220, 10;
	xor.b32  	%r1238, %r1236, %r1237;
	add.s32 	%r1239, %r1238, %r1165;
	add.s32 	%r1240, %r1239, %r1157;
	add.s32 	%r1241, %r1240, 285220864;
	st.local.v4.u32 	[%rd48+80], {%r1208, %r1220, %r1233, %r1241};
	shf.l.wrap.b32 	%r1242, %r1233, %r1233, 15;
	shf.l.wrap.b32 	%r1243, %r1233, %r1233, 13;
	xor.b32  	%r1244, %r1242, %r1243;
	shr.u32 	%r1245, %r1233, 10;
	xor.b32  	%r1246, %r1244, %r1245;
	add.s32 	%r1247, %r1246, %r1172;
	xor.b32  	%r1248, %r1247, -2147483648;
	shf.l.wrap.b32 	%r1249, %r1241, %r1241, 15;
	shf.l.wrap.b32 	%r1250, %r1241, %r1241, 13;
	xor.b32  	%r1251, %r1249, %r1250;
	shr.u32 	%r1252, %r1241, 10;
	xor.b32  	%r1253, %r1251, %r1252;
	add.s32 	%r1254, %r1253, %r1184;
	shf.l.wrap.b32 	%r1255, %r1248, %r1247, 15;
	shf.l.wrap.b32 	%r1256, %r1248, %r1247, 13;
	xor.b32  	%r1257, %r1255, %r1256;
	shr.u32 	%r1258, %r1248, 10;
	xor.b32  	%r1259, %r1257, %r1258;
	add.s32 	%r1260, %r1259, %r1196;
	shf.l.wrap.b32 	%r1261, %r1254, %r1254, 15;
	shf.l.wrap.b32 	%r1262, %r1254, %r1254, 13;
	xor.b32  	%r1263, %r1261, %r1262;
	shr.u32 	%r1264, %r1254, 10;
	xor.b32  	%r1265, %r1263, %r1264;
	add.s32 	%r1266, %r1265, %r1208;
	st.local.v4.u32 	[%rd48+96], {%r1248, %r1254, %r1260, %r1266};
	shf.l.wrap.b32 	%r1267, %r1260, %r1260, 15;
	shf.l.wrap.b32 	%r1268, %r1260, %r1260, 13;
	xor.b32  	%r1269, %r1267, %r1268;
	shr.u32 	%r1270, %r1260, 10;
	xor.b32  	%r1271, %r1269, %r1270;
	add.s32 	%r1272, %r1271, %r1220;
	shf.l.wrap.b32 	%r1273, %r1266, %r1266, 15;
	shf.l.wrap.b32 	%r1274, %r1266, %r1266, 13;
	xor.b32  	%r1275, %r1273, %r1274;
	shr.u32 	%r1276, %r1266, 10;
	xor.b32  	%r1277, %r1275, %r1276;
	add.s32 	%r1278, %r1277, %r1233;
	shf.l.wrap.b32 	%r1279, %r1272, %r1272, 15;
	shf.l.wrap.b32 	%r1280, %r1272, %r1272, 13;
	xor.b32  	%r1281, %r1279, %r1280;
	shr.u32 	%r1282, %r1272, 10;
	xor.b32  	%r1283, %r1281, %r1282;
	add.s32 	%r1284, %r1283, %r1241;
	add.s32 	%r1285, %r1284, 4194338;
	shf.l.wrap.b32 	%r1286, %r1278, %r1278, 15;
	shf.l.wrap.b32 	%r1287, %r1278, %r1278, 13;
	xor.b32  	%r1288, %r1286, %r1287;
	shr.u32 	%r1289, %r1278, 10;
	xor.b32  	%r1290, %r1288, %r1289;
	add.s32 	%r1291, %r1290, %r1248;
	shf.l.wrap.b32 	%r1292, %r1165, %r1165, 25;
	shf.l.wrap.b32 	%r1293, %r1165, %r1165, 14;
	xor.b32  	%r1294, %r1292, %r1293;
	shr.u32 	%r1295, %r1165, 3;
	xor.b32  	%r1296, %r1294, %r1295;
	add.s32 	%r1297, %r1291, %r1296;
	add.s32 	%r1298, %r1297, 256;
	st.local.v4.u32 	[%rd48+112], {%r1272, %r1278, %r1285, %r1298};
	shf.l.wrap.b32 	%r1299, %r1285, %r1285, 15;
	shf.l.wrap.b32 	%r1300, %r1285, %r1285, 13;
	xor.b32  	%r1301, %r1299, %r1300;
	shr.u32 	%r1302, %r1285, 10;
	xor.b32  	%r1303, %r1301, %r1302;
	add.s32 	%r1304, %r1303, %r1254;
	shf.l.wrap.b32 	%r1305, %r1172, %r1172, 25;
	shf.l.wrap.b32 	%r1306, %r1172, %r1172, 14;
	xor.b32  	%r1307, %r1305, %r1306;
	shr.u32 	%r1308, %r1172, 3;
	xor.b32  	%r1309, %r1307, %r1308;
	add.s32 	%r1310, %r1304, %r1165;
	add.s32 	%r1311, %r1310, %r1309;
	shf.l.wrap.b32 	%r1312, %r1298, %r1298, 15;
	shf.l.wrap.b32 	%r1313, %r1298, %r1298, 13;
	xor.b32  	%r1314, %r1312, %r1313;
	shr.u32 	%r1315, %r1298, 10;
	xor.b32  	%r1316, %r1314, %r1315;
	add.s32 	%r1317, %r1316, %r1260;
	shf.l.wrap.b32 	%r1318, %r1184, %r1184, 25;
	shf.l.wrap.b32 	%r1319, %r1184, %r1184, 14;
	xor.b32  	%r1320, %r1318, %r1319;
	shr.u32 	%r1321, %r1184, 3;
	xor.b32  	%r1322, %r1320, %r1321;
	add.s32 	%r1323, %r1317, %r1172;
	add.s32 	%r1324, %r1323, %r1322;
	shf.l.wrap.b32 	%r1325, %r1311, %r1311, 15;
	shf.l.wrap.b32 	%r1326, %r1311, %r1311, 13;
	xor.b32  	%r1327, %r1325, %r1326;
	shr.u32 	%r1328, %r1311, 10;
	xor.b32  	%r1329, %r1327, %r1328;
	add.s32 	%r1330, %r1329, %r1266;
	shf.l.wrap.b32 	%r1331, %r1196, %r1196, 25;
	shf.l.wrap.b32 	%r1332, %r1196, %r1196, 14;
	xor.b32  	%r1333, %r1331, %r1332;
	shr.u32 	%r1334, %r1196, 3;
	xor.b32  	%r1335, %r1333, %r1334;
	add.s32 	%r1336, %r1330, %r1184;
	add.s32 	%r1337, %r1336, %r1335;
	shf.l.wrap.b32 	%r1338, %r1324, %r1324, 15;
	shf.l.wrap.b32 	%r1339, %r1324, %r1324, 13;
	xor.b32  	%r1340, %r1338, %r1339;
	shr.u32 	%r1341, %r1324, 10;
	xor.b32  	%r1342, %r1340, %r1341;
	add.s32 	%r1343, %r1342, %r1272;
	shf.l.wrap.b32 	%r1344, %r1208, %r1208, 25;
	shf.l.wrap.b32 	%r1345, %r1208, %r1208, 14;
	xor.b32  	%r1346, %r1344, %r1345;
	shr.u32 	%r1347, %r1208, 3;
	xor.b32  	%r1348, %r1346, %r1347;
	add.s32 	%r1349, %r1343, %r1196;
	add.s32 	%r1350, %r1349, %r1348;
	st.local.v4.u32 	[%rd48+128], {%r1311, %r1324, %r1337, %r1350};
	shf.l.wrap.b32 	%r1351, %r1337, %r1337, 15;
	shf.l.wrap.b32 	%r1352, %r1337, %r1337, 13;
	xor.b32  	%r1353, %r1351, %r1352;
	shr.u32 	%r1354, %r1337, 10;
	xor.b32  	%r1355, %r1353, %r1354;
	add.s32 	%r1356, %r1355, %r1278;
	shf.l.wrap.b32 	%r1357, %r1220, %r1220, 25;
	shf.l.wrap.b32 	%r1358, %r1220, %r1220, 14;
	xor.b32  	%r1359, %r1357, %r1358;
	shr.u32 	%r1360, %r1220, 3;
	xor.b32  	%r1361, %r1359, %r1360;
	add.s32 	%r1362, %r1356, %r1208;
	add.s32 	%r1363, %r1362, %r1361;
	shf.l.wrap.b32 	%r1364, %r1350, %r1350, 15;
	shf.l.wrap.b32 	%r1365, %r1350, %r1350, 13;
	xor.b32  	%r1366, %r1364, %r1365;
	shr.u32 	%r1367, %r1350, 10;
	xor.b32  	%r1368, %r1366, %r1367;
	add.s32 	%r1369, %r1368, %r1285;
	shf.l.wrap.b32 	%r1370, %r1233, %r1233, 25;
	shf.l.wrap.b32 	%r1371, %r1233, %r1233, 14;
	xor.b32  	%r1372, %r1370, %r1371;
	shr.u32 	%r1373, %r1233, 3;
	xor.b32  	%r1374, %r1372, %r1373;
	add.s32 	%r1375, %r1369, %r1220;
	add.s32 	%r1376, %r1375, %r1374;
	shf.l.wrap.b32 	%r1377, %r1363, %r1363, 15;
	shf.l.wrap.b32 	%r1378, %r1363, %r1363, 13;
	xor.b32  	%r1379, %r1377, %r1378;
	shr.u32 	%r1380, %r1363, 10;
	xor.b32  	%r1381, %r1379, %r1380;
	add.s32 	%r1382, %r1381, %r1298;
	shf.l.wrap.b32 	%r1383, %r1241, %r1241, 25;
	shf.l.wrap.b32 	%r1384, %r1241, %r1241, 14;
	xor.b32  	%r1385, %r1383, %r1384;
	shr.u32 	%r1386, %r1241, 3;
	xor.b32  	%r1387, %r1385, %r1386;
	add.s32 	%r1388, %r1382, %r1233;
	add.s32 	%r1389, %r1388, %r1387;
	shf.l.wrap.b32 	%r1390, %r1376, %r1376, 15;
	shf.l.wrap.b32 	%r1391, %r1376, %r1376, 13;
	xor.b32  	%r1392, %r1390, %r1391;
	shr.u32 	%r1393, %r1376, 10;
	xor.b32  	%r1394, %r1392, %r1393;
	add.s32 	%r1395, %r1394, %r1311;
	shf.l.wrap.b32 	%r1396, %r1248, %r1247, 25;
	shf.l.wrap.b32 	%r1397, %r1248, %r1247, 14;
	xor.b32  	%r1398, %r1396, %r1397;
	shr.u32 	%r1399, %r1248, 3;
	xor.b32  	%r1400, %r1398, %r1399;
	add.s32 	%r1401, %r1395, %r1241;
	add.s32 	%r1402, %r1401, %r1400;
	st.local.v4.u32 	[%rd48+144], {%r1363, %r1376, %r1389, %r1402};
	shf.l.wrap.b32 	%r1403, %r1389, %r1389, 15;
	shf.l.wrap.b32 	%r1404, %r1389, %r1389, 13;
	xor.b32  	%r1405, %r1403, %r1404;
	shr.u32 	%r1406, %r1389, 10;
	xor.b32  	%r1407, %r1405, %r1406;
	add.s32 	%r1408, %r1407, %r1324;
	shf.l.wrap.b32 	%r1409, %r1254, %r1254, 25;
	shf.l.wrap.b32 	%r1410, %r1254, %r1254, 14;
	xor.b32  	%r1411, %r1409, %r1410;
	shr.u32 	%r1412, %r1254, 3;
	xor.b32  	%r1413, %r1411, %r1412;
	add.s32 	%r1414, %r1408, %r1248;
	add.s32 	%r1415, %r1414, %r1413;
	shf.l.wrap.b32 	%r1416, %r1402, %r1402, 15;
	shf.l.wrap.b32 	%r1417, %r1402, %r1402, 13;
	xor.b32  	%r1418, %r1416, %r1417;
	shr.u32 	%r1419, %r1402, 10;
	xor.b32  	%r1420, %r1418, %r1419;
	add.s32 	%r1421, %r1420, %r1337;
	shf.l.wrap.b32 	%r1422, %r1260, %r1260, 25;
	shf.l.wrap.b32 	%r1423, %r1260, %r1260, 14;
	xor.b32  	%r1424, %r1422, %r1423;
	shr.u32 	%r1425, %r1260, 3;
	xor.b32  	%r1426, %r1424, %r1425;
	add.s32 	%r1427, %r1421, %r1254;
	add.s32 	%r1428, %r1427, %r1426;
	shf.l.wrap.b32 	%r1429, %r1415, %r1415, 15;
	shf.l.wrap.b32 	%r1430, %r1415, %r1415, 13;
	xor.b32  	%r1431, %r1429, %r1430;
	shr.u32 	%r1432, %r1415, 10;
	xor.b32  	%r1433, %r1431, %r1432;
	add.s32 	%r1434, %r1433, %r1350;
	shf.l.wrap.b32 	%r1435, %r1266, %r1266, 25;
	shf.l.wrap.b32 	%r1436, %r1266, %r1266, 14;
	xor.b32  	%r1437, %r1435, %r1436;
	shr.u32 	%r1438, %r1266, 3;
	xor.b32  	%r1439, %r1437, %r1438;
	add.s32 	%r1440, %r1434, %r1260;
	add.s32 	%r1441, %r1440, %r1439;
	shf.l.wrap.b32 	%r1442, %r1428, %r1428, 15;
	shf.l.wrap.b32 	%r1443, %r1428, %r1428, 13;
	xor.b32  	%r1444, %r1442, %r1443;
	shr.u32 	%r1445, %r1428, 10;
	xor.b32  	%r1446, %r1444, %r1445;
	add.s32 	%r1447, %r1446, %r1363;
	shf.l.wrap.b32 	%r1448, %r1272, %r1272, 25;
	shf.l.wrap.b32 	%r1449, %r1272, %r1272, 14;
	xor.b32  	%r1450, %r1448, %r1449;
	shr.u32 	%r1451, %r1272, 3;
	xor.b32  	%r1452, %r1450, %r1451;
	add.s32 	%r1453, %r1447, %r1266;
	add.s32 	%r1454, %r1453, %r1452;
	st.local.v4.u32 	[%rd48+160], {%r1415, %r1428, %r1441, %r1454};
	shf.l.wrap.b32 	%r1455, %r1441, %r1441, 15;
	shf.l.wrap.b32 	%r1456, %r1441, %r1441, 13;
	xor.b32  	%r1457, %r1455, %r1456;
	shr.u32 	%r1458, %r1441, 10;
	xor.b32  	%r1459, %r1457, %r1458;
	add.s32 	%r1460, %r1459, %r1376;
	shf.l.wrap.b32 	%r1461, %r1278, %r1278, 25;
	shf.l.wrap.b32 	%r1462, %r1278, %r1278, 14;
	xor.b32  	%r1463, %r1461, %r1462;
	shr.u32 	%r1464, %r1278, 3;
	xor.b32  	%r1465, %r1463, %r1464;
	add.s32 	%r1466, %r1460, %r1272;
	add.s32 	%r1467, %r1466, %r1465;
	shf.l.wrap.b32 	%r1468, %r1454, %r1454, 15;
	shf.l.wrap.b32 	%r1469, %r1454, %r1454, 13;
	xor.b32  	%r1470, %r1468, %r1469;
	shr.u32 	%r1471, %r1454, 10;
	xor.b32  	%r1472, %r1470, %r1471;
	add.s32 	%r1473, %r1472, %r1389;
	shf.l.wrap.b32 	%r1474, %r1285, %r1285, 25;
	shf.l.wrap.b32 	%r1475, %r1285, %r1285, 14;
	xor.b32  	%r1476, %r1474, %r1475;
	shr.u32 	%r1477, %r1285, 3;
	xor.b32  	%r1478, %r1476, %r1477;
	add.s32 	%r1479, %r1473, %r1278;
	add.s32 	%r1480, %r1479, %r1478;
	shf.l.wrap.b32 	%r1481, %r1467, %r1467, 15;
	shf.l.wrap.b32 	%r1482, %r1467, %r1467, 13;
	xor.b32  	%r1483, %r1481, %r1482;
	shr.u32 	%r1484, %r1467, 10;
	xor.b32  	%r1485, %r1483, %r1484;
	add.s32 	%r1486, %r1485, %r1402;
	shf.l.wrap.b32 	%r1487, %r1298, %r1298, 25;
	shf.l.wrap.b32 	%r1488, %r1298, %r1298, 14;
	xor.b32  	%r1489, %r1487, %r1488;
	shr.u32 	%r1490, %r1298, 3;
	xor.b32  	%r1491, %r1489, %r1490;
	add.s32 	%r1492, %r1486, %r1285;
	add.s32 	%r1493, %r1492, %r1491;
	shf.l.wrap.b32 	%r1494, %r1480, %r1480, 15;
	shf.l.wrap.b32 	%r1495, %r1480, %r1480, 13;
	xor.b32  	%r1496, %r1494, %r1495;
	shr.u32 	%r1497, %r1480, 10;
	xor.b32  	%r1498, %r1496, %r1497;
	add.s32 	%r1499, %r1498, %r1415;
	shf.l.wrap.b32 	%r1500, %r1311, %r1311, 25;
	shf.l.wrap.b32 	%r1501, %r1311, %r1311, 14;
	xor.b32  	%r1502, %r1500, %r1501;
	shr.u32 	%r1503, %r1311, 3;
	xor.b32  	%r1504, %r1502, %r1503;
	add.s32 	%r1505, %r1499, %r1298;
	add.s32 	%r1506, %r1505, %r1504;
	st.local.v4.u32 	[%rd48+176], {%r1467, %r1480, %r1493, %r1506};
	shf.l.wrap.b32 	%r1507, %r1493, %r1493, 15;
	shf.l.wrap.b32 	%r1508, %r1493, %r1493, 13;
	xor.b32  	%r1509, %r1507, %r1508;
	shr.u32 	%r1510, %r1493, 10;
	xor.b32  	%r1511, %r1509, %r1510;
	add.s32 	%r1512, %r1511, %r1428;
	shf.l.wrap.b32 	%r1513, %r1324, %r1324, 25;
	shf.l.wrap.b32 	%r1514, %r1324, %r1324, 14;
	xor.b32  	%r1515, %r1513, %r1514;
	shr.u32 	%r1516, %r1324, 3;
	xor.b32  	%r1517, %r1515, %r1516;
	add.s32 	%r1518, %r1512, %r1311;
	add.s32 	%r1519, %r1518, %r1517;
	shf.l.wrap.b32 	%r1520, %r1506, %r1506, 15;
	shf.l.wrap.b32 	%r1521, %r1506, %r1506, 13;
	xor.b32  	%r1522, %r1520, %r1521;
	shr.u32 	%r1523, %r1506, 10;
	xor.b32  	%r1524, %r1522, %r1523;
	add.s32 	%r1525, %r1524, %r1441;
	shf.l.wrap.b32 	%r1526, %r1337, %r1337, 25;
	shf.l.wrap.b32 	%r1527, %r1337, %r1337, 14;
	xor.b32  	%r1528, %r1526, %r1527;
	shr.u32 	%r1529, %r1337, 3;
	xor.b32  	%r1530, %r1528, %r1529;
	add.s32 	%r1531, %r1525, %r1324;
	add.s32 	%r1532, %r1531, %r1530;
	shf.l.wrap.b32 	%r1533, %r1519, %r1519, 15;
	shf.l.wrap.b32 	%r1534, %r1519, %r1519, 13;
	xor.b32  	%r1535, %r1533, %r1534;
	shr.u32 	%r1536, %r1519, 10;
	xor.b32  	%r1537, %r1535, %r1536;
	add.s32 	%r1538, %r1537, %r1454;
	shf.l.wrap.b32 	%r1539, %r1350, %r1350, 25;
	shf.l.wrap.b32 	%r1540, %r1350, %r1350, 14;
	xor.b32  	%r1541, %r1539, %r1540;
	shr.u32 	%r1542, %r1350, 3;
	xor.b32  	%r1543, %r1541, %r1542;
	add.s32 	%r1544, %r1538, %r1337;
	add.s32 	%r1545, %r1544, %r1543;
	shf.l.wrap.b32 	%r1546, %r1532, %r1532, 15;
	shf.l.wrap.b32 	%r1547, %r1532, %r1532, 13;
	xor.b32  	%r1548, %r1546, %r1547;
	shr.u32 	%r1549, %r1532, 10;
	xor.b32  	%r1550, %r1548, %r1549;
	add.s32 	%r1551, %r1550, %r1467;
	shf.l.wrap.b32 	%r1552, %r1363, %r1363, 25;
	shf.l.wrap.b32 	%r1553, %r1363, %r1363, 14;
	xor.b32  	%r1554, %r1552, %r1553;
	shr.u32 	%r1555, %r1363, 3;
	xor.b32  	%r1556, %r1554, %r1555;
	add.s32 	%r1557, %r1551, %r1350;
	add.s32 	%r1558, %r1557, %r1556;
	st.local.v4.u32 	[%rd48+192], {%r1519, %r1532, %r1545, %r1558};
	shf.l.wrap.b32 	%r1559, %r1545, %r1545, 15;
	shf.l.wrap.b32 	%r1560, %r1545, %r1545, 13;
	xor.b32  	%r1561, %r1559, %r1560;
	shr.u32 	%r1562, %r1545, 10;
	xor.b32  	%r1563, %r1561, %r1562;
	add.s32 	%r1564, %r1563, %r1480;
	shf.l.wrap.b32 	%r1565, %r1376, %r1376, 25;
	shf.l.wrap.b32 	%r1566, %r1376, %r1376, 14;
	xor.b32  	%r1567, %r1565, %r1566;
	shr.u32 	%r1568, %r1376, 3;
	xor.b32  	%r1569, %r1567, %r1568;
	add.s32 	%r1570, %r1564, %r1363;
	add.s32 	%r1571, %r1570, %r1569;
	shf.l.wrap.b32 	%r1572, %r1558, %r1558, 15;
	shf.l.wrap.b32 	%r1573, %r1558, %r1558, 13;
	xor.b32  	%r1574, %r1572, %r1573;
	shr.u32 	%r1575, %r1558, 10;
	xor.b32  	%r1576, %r1574, %r1575;
	add.s32 	%r1577, %r1576, %r1493;
	shf.l.wrap.b32 	%r1578, %r1389, %r1389, 25;
	shf.l.wrap.b32 	%r1579, %r1389, %r1389, 14;
	xor.b32  	%r1580, %r1578, %r1579;
	shr.u32 	%r1581, %r1389, 3;
	xor.b32  	%r1582, %r1580, %r1581;
	add.s32 	%r1583, %r1577, %r1376;
	add.s32 	%r1584, %r1583, %r1582;
	shf.l.wrap.b32 	%r1585, %r1571, %r1571, 15;
	shf.l.wrap.b32 	%r1586, %r1571, %r1571, 13;
	xor.b32  	%r1587, %r1585, %r1586;
	shr.u32 	%r1588, %r1571, 10;
	xor.b32  	%r1589, %r1587, %r1588;
	add.s32 	%r1590, %r1589, %r1506;
	shf.l.wrap.b32 	%r1591, %r1402, %r1402, 25;
	shf.l.wrap.b32 	%r1592, %r1402, %r1402, 14;
	xor.b32  	%r1593, %r1591, %r1592;
	shr.u32 	%r1594, %r1402, 3;
	xor.b32  	%r1595, %r1593, %r1594;
	add.s32 	%r1596, %r1590, %r1389;
	add.s32 	%r1597, %r1596, %r1595;
	shf.l.wrap.b32 	%r1598, %r1584, %r1584, 15;
	shf.l.wrap.b32 	%r1599, %r1584, %r1584, 13;
	xor.b32  	%r1600, %r1598, %r1599;
	shr.u32 	%r1601, %r1584, 10;
	xor.b32  	%r1602, %r1600, %r1601;
	add.s32 	%r1603, %r1602, %r1519;
	shf.l.wrap.b32 	%r1604, %r1415, %r1415, 25;
	shf.l.wrap.b32 	%r1605, %r1415, %r1415, 14;
	xor.b32  	%r1606, %r1604, %r1605;
	shr.u32 	%r1607, %r1415, 3;
	xor.b32  	%r1608, %r1606, %r1607;
	add.s32 	%r1609, %r1603, %r1402;
	add.s32 	%r1610, %r1609, %r1608;
	st.local.v4.u32 	[%rd48+208], {%r1571, %r1584, %r1597, %r1610};
	shf.l.wrap.b32 	%r1611, %r1597, %r1597, 15;
	shf.l.wrap.b32 	%r1612, %r1597, %r1597, 13;
	xor.b32  	%r1613, %r1611, %r1612;
	shr.u32 	%r1614, %r1597, 10;
	xor.b32  	%r1615, %r1613, %r1614;
	add.s32 	%r1616, %r1615, %r1532;
	shf.l.wrap.b32 	%r1617, %r1428, %r1428, 25;
	shf.l.wrap.b32 	%r1618, %r1428, %r1428, 14;
	xor.b32  	%r1619, %r1617, %r1618;
	shr.u32 	%r1620, %r1428, 3;
	xor.b32  	%r1621, %r1619, %r1620;
	add.s32 	%r1622, %r1616, %r1415;
	add.s32 	%r1623, %r1622, %r1621;
	shf.l.wrap.b32 	%r1624, %r1610, %r1610, 15;
	shf.l.wrap.b32 	%r1625, %r1610, %r1610, 13;
	xor.b32  	%r1626, %r1624, %r1625;
	shr.u32 	%r1627, %r1610, 10;
	xor.b32  	%r1628, %r1626, %r1627;
	add.s32 	%r1629, %r1628, %r1545;
	shf.l.wrap.b32 	%r1630, %r1441, %r1441, 25;
	shf.l.wrap.b32 	%r1631, %r1441, %r1441, 14;
	xor.b32  	%r1632, %r1630, %r1631;
	shr.u32 	%r1633, %r1441, 3;
	xor.b32  	%r1634, %r1632, %r1633;
	add.s32 	%r1635, %r1629, %r1428;
	add.s32 	%r1636, %r1635, %r1634;
	shf.l.wrap.b32 	%r1637, %r1623, %r1623, 15;
	shf.l.wrap.b32 	%r1638, %r1623, %r1623, 13;
	xor.b32  	%r1639, %r1637, %r1638;
	shr.u32 	%r1640, %r1623, 10;
	xor.b32  	%r1641, %r1639, %r1640;
	add.s32 	%r1642, %r1641, %r1558;
	shf.l.wrap.b32 	%r1643, %r1454, %r1454, 25;
	shf.l.wrap.b32 	%r1644, %r1454, %r1454, 14;
	xor.b32  	%r1645, %r1643, %r1644;
	shr.u32 	%r1646, %r1454, 3;
	xor.b32  	%r1647, %r1645, %r1646;
	add.s32 	%r1648, %r1642, %r1441;
	add.s32 	%r1649, %r1648, %r1647;
	shf.l.wrap.b32 	%r1650, %r1636, %r1636, 15;
	shf.l.wrap.b32 	%r1651, %r1636, %r1636, 13;
	xor.b32  	%r1652, %r1650, %r1651;
	shr.u32 	%r1653, %r1636, 10;
	xor.b32  	%r1654, %r1652, %r1653;
	add.s32 	%r1655, %r1654, %r1571;
	shf.l.wrap.b32 	%r1656, %r1467, %r1467, 25;
	shf.l.wrap.b32 	%r1657, %r1467, %r1467, 14;
	xor.b32  	%r1658, %r1656, %r1657;
	shr.u32 	%r1659, %r1467, 3;
	xor.b32  	%r1660, %r1658, %r1659;
	add.s32 	%r1661, %r1655, %r1454;
	add.s32 	%r1662, %r1661, %r1660;
	st.local.v4.u32 	[%rd48+224], {%r1623, %r1636, %r1649, %r1662};
	shf.l.wrap.b32 	%r1663, %r1649, %r1649, 15;
	shf.l.wrap.b32 	%r1664, %r1649, %r1649, 13;
	xor.b32  	%r1665, %r1663, %r1664;
	shr.u32 	%r1666, %r1649, 10;
	xor.b32  	%r1667, %r1665, %r1666;
	add.s32 	%r1668, %r1667, %r1584;
	shf.l.wrap.b32 	%r1669, %r1480, %r1480, 25;
	shf.l.wrap.b32 	%r1670, %r1480, %r1480, 14;
	xor.b32  	%r1671, %r1669, %r1670;
	shr.u32 	%r1672, %r1480, 3;
	xor.b32  	%r1673, %r1671, %r1672;
	add.s32 	%r1674, %r1668, %r1467;
	add.s32 	%r1675, %r1674, %r1673;
	shf.l.wrap.b32 	%r1676, %r1662, %r1662, 15;
	shf.l.wrap.b32 	%r1677, %r1662, %r1662, 13;
	xor.b32  	%r1678, %r1676, %r1677;
	shr.u32 	%r1679, %r1662, 10;
	xor.b32  	%r1680, %r1678, %r1679;
	add.s32 	%r1681, %r1680, %r1597;
	shf.l.wrap.b32 	%r1682, %r1493, %r1493, 25;
	shf.l.wrap.b32 	%r1683, %r1493, %r1493, 14;
	xor.b32  	%r1684, %r1682, %r1683;
	shr.u32 	%r1685, %r1493, 3;
	xor.b32  	%r1686, %r1684, %r1685;
	add.s32 	%r1687, %r1681, %r1480;
	add.s32 	%r1688, %r1687, %r1686;
	shf.l.wrap.b32 	%r1689, %r1675, %r1675, 15;
	shf.l.wrap.b32 	%r1690, %r1675, %r1675, 13;
	xor.b32  	%r1691, %r1689, %r1690;
	shr.u32 	%r1692, %r1675, 10;
	xor.b32  	%r1693, %r1691, %r1692;
	add.s32 	%r1694, %r1693, %r1610;
	shf.l.wrap.b32 	%r1695, %r1506, %r1506, 25;
	shf.l.wrap.b32 	%r1696, %r1506, %r1506, 14;
	xor.b32  	%r1697, %r1695, %r1696;
	shr.u32 	%r1698, %r1506, 3;
	xor.b32  	%r1699, %r1697, %r1698;
	add.s32 	%r1700, %r1694, %r1493;
	add.s32 	%r1701, %r1700, %r1699;
	shf.l.wrap.b32 	%r1702, %r1688, %r1688, 15;
	shf.l.wrap.b32 	%r1703, %r1688, %r1688, 13;
	xor.b32  	%r1704, %r1702, %r1703;
	shr.u32 	%r1705, %r1688, 10;
	xor.b32  	%r1706, %r1704, %r1705;
	add.s32 	%r1707, %r1706, %r1623;
	shf.l.wrap.b32 	%r1708, %r1519, %r1519, 25;
	shf.l.wrap.b32 	%r1709, %r1519, %r1519, 14;
	xor.b32  	%r1710, %r1708, %r1709;
	shr.u32 	%r1711, %r1519, 3;
	xor.b32  	%r1712, %r1710, %r1711;
	add.s32 	%r1713, %r1707, %r1506;
	add.s32 	%r1714, %r1713, %r1712;
	st.local.v4.u32 	[%rd48+240], {%r1675, %r1688, %r1701, %r1714};
	mov.b32 	%r1997, 528734635;
	mov.b32 	%r1996, -1694144372;
	mov.b32 	%r1995, 1359893119;
	mov.b32 	%r1994, -1521486534;
	mov.b32 	%r1993, 1013904242;
	mov.b32 	%r1992, -1150833019;
	mov.b32 	%r1991, 1779033703;
	mov.b32 	%r1990, 1541459225;
	mov.b64 	%rd46, 0;
$L__BB0_8:
	shf.l.wrap.b32 	%r1715, %r1995, %r1995, 26;
	shf.l.wrap.b32 	%r1716, %r1995, %r1995, 21;
	xor.b32  	%r1717, %r1715, %r1716;
	shf.l.wrap.b32 	%r1718, %r1995, %r1995, 7;
	xor.b32  	%r1719, %r1717, %r1718;
	and.b32  	%r1720, %r1995, %r1996;
	not.b32 	%r1721, %r1995;
	and.b32  	%r1722, %r1997, %r1721;
	or.b32  	%r1723, %r1720, %r1722;
	add.s64 	%rd30, %rd21, %rd46;
	ld.const.u32 	%r1724, [%rd30];
	add.s64 	%rd31, %rd48, %rd46;
	ld.local.v4.u32 	{%r1725, %r1726, %r1727, %r1728}, [%rd31];
	add.s32 	%r1729, %r1719, %r1723;
	add.s32 	%r1730, %r1729, %r1990;
	add.s32 	%r1731, %r1730, %r1724;
	add.s32 	%r1732, %r1731, %r1725;
	shf.l.wrap.b32 	%r1733, %r1991, %r1991, 30;
	shf.l.wrap.b32 	%r1734, %r1991, %r1991, 19;
	xor.b32  	%r1735, %r1733, %r1734;
	shf.l.wrap.b32 	%r1736, %r1991, %r1991, 10;
	xor.b32  	%r1737, %r1735, %r1736;
	xor.b32  	%r1738, %r1992, %r1993;
	and.b32  	%r1739, %r1991, %r1738;
	and.b32  	%r1740, %r1992, %r1993;
	xor.b32  	%r1741, %r1739, %r1740;
	add.s32 	%r1742, %r1737, %r1741;
	add.s32 	%r1990, %r1732, %r1994;
	add.s32 	%r1994, %r1742, %r1732;
	shf.l.wrap.b32 	%r1743, %r1990, %r1990, 26;
	shf.l.wrap.b32 	%r1744, %r1990, %r1990, 21;
	xor.b32  	%r1745, %r1743, %r1744;
	shf.l.wrap.b32 	%r1746, %r1990, %r1990, 7;
	xor.b32  	%r1747, %r1745, %r1746;
	and.b32  	%r1748, %r1990, %r1995;
	not.b32 	%r1749, %r1990;
	and.b32  	%r1750, %r1996, %r1749;
	or.b32  	%r1751, %r1748, %r1750;
	ld.const.u32 	%r1752, [%rd30+4];
	add.s32 	%r1753, %r1747, %r1751;
	add.s32 	%r1754, %r1753, %r1997;
	add.s32 	%r1755, %r1754, %r1752;
	add.s32 	%r1756, %r1755, %r1726;
	shf.l.wrap.b32 	%r1757, %r1994, %r1994, 30;
	shf.l.wrap.b32 	%r1758, %r1994, %r1994, 19;
	xor.b32  	%r1759, %r1757, %r1758;
	shf.l.wrap.b32 	%r1760, %r1994, %r1994, 10;
	xor.b32  	%r1761, %r1759, %r1760;
	xor.b32  	%r1762, %r1991, %r1992;
	and.b32  	%r1763, %r1994, %r1762;
	and.b32  	%r1764, %r1991, %r1992;
	xor.b32  	%r1765, %r1763, %r1764;
	add.s32 	%r1766, %r1761, %r1765;
	add.s32 	%r1997, %r1756, %r1993;
	add.s32 	%r1993, %r1766, %r1756;
	shf.l.wrap.b32 	%r1767, %r1997, %r1997, 26;
	shf.l.wrap.b32 	%r1768, %r1997, %r1997, 21;
	xor.b32  	%r1769, %r1767, %r1768;
	shf.l.wrap.b32 	%r1770, %r1997, %r1997, 7;
	xor.b32  	%r1771, %r1769, %r1770;
	and.b32  	%r1772, %r1997, %r1990;
	not.b32 	%r1773, %r1997;
	and.b32  	%r1774, %r1995, %r1773;
	or.b32  	%r1775, %r1772, %r1774;
	ld.const.u32 	%r1776, [%rd30+8];
	add.s32 	%r1777, %r1771, %r1775;
	add.s32 	%r1778, %r1777, %r1996;
	add.s32 	%r1779, %r1778, %r1776;
	add.s32 	%r1780, %r1779, %r1727;
	shf.l.wrap.b32 	%r1781, %r1993, %r1993, 30;
	shf.l.wrap.b32 	%r1782, %r1993, %r1993, 19;
	xor.b32  	%r1783, %r1781, %r1782;
	shf.l.wrap.b32 	%r1784, %r1993, %r1993, 10;
	xor.b32  	%r1785, %r1783, %r1784;
	xor.b32  	%r1786, %r1994, %r1991;
	and.b32  	%r1787, %r1993, %r1786;
	and.b32  	%r1788, %r1994, %r1991;
	xor.b32  	%r1789, %r1787, %r1788;
	add.s32 	%r1790, %r1785, %r1789;
	add.s32 	%r1996, %r1780, %r1992;
	add.s32 	%r1992, %r1790, %r1780;
	shf.l.wrap.b32 	%r1791, %r1996, %r1996, 26;
	shf.l.wrap.b32 	%r1792, %r1996, %r1996, 21;
	xor.b32  	%r1793, %r1791, %r1792;
	shf.l.wrap.b32 	%r1794, %r1996, %r1996, 7;
	xor.b32  	%r1795, %r1793, %r1794;
	and.b32  	%r1796, %r1996, %r1997;
	not.b32 	%r1797, %r1996;
	and.b32  	%r1798, %r1990, %r1797;
	or.b32  	%r1799, %r1796, %r1798;
	ld.const.u32 	%r1800, [%rd30+12];
	add.s32 	%r1801, %r1795, %r1799;
	add.s32 	%r1802, %r1801, %r1995;
	add.s32 	%r1803, %r1802, %r1800;
	add.s32 	%r1804, %r1803, %r1728;
	shf.l.wrap.b32 	%r1805, %r1992, %r1992, 30;
	shf.l.wrap.b32 	%r1806, %r1992, %r1992, 19;
	xor.b32  	%r1807, %r1805, %r1806;
	shf.l.wrap.b32 	%r1808, %r1992, %r1992, 10;
	xor.b32  	%r1809, %r1807, %r1808;
	xor.b32  	%r1810, %r1993, %r1994;
	and.b32  	%r1811, %r1992, %r1810;
	and.b32  	%r1812, %r1993, %r1994;
	xor.b32  	%r1813, %r1811, %r1812;
	add.s32 	%r1814, %r1809, %r1813;
	add.s32 	%r1995, %r1804, %r1991;
	add.s32 	%r1991, %r1814, %r1804;
	add.s32 	%r1989, %r1989, 4;
	add.s64 	%rd46, %rd46, 16;
	setp.ne.s32 	%p5, %r1989, 64;
	@%p5 bra 	$L__BB0_8;
	add.s32 	%r65, %r1991, 1779033703;
	add.s32 	%r66, %r1992, -1150833019;
	add.s32 	%r67, %r1993, 1013904242;
	add.s32 	%r68, %r1994, -1521486534;
	add.s32 	%r69, %r1995, 1359893119;
	add.s32 	%r70, %r1996, -1694144372;
	add.s32 	%r71, %r1997, 528734635;
	add.s32 	%r72, %r1990, 1541459225;
	mov.b32 	%r1998, 0;
	st.local.v4.u32 	[%rd48], {%r1998, %r1998, %r1998, %r1998};
	st.local.v4.u32 	[%rd48+16], {%r1998, %r1998, %r1998, %r1998};
	mov.b32 	%r1816, -2147483648;
	st.local.v4.u32 	[%rd48+32], {%r1816, %r1998, %r1998, %r1998};
	mov.b32 	%r1817, 256;
	st.local.v4.u32 	[%rd48+48], {%r1998, %r1998, %r1998, %r1817};
	mov.b32 	%r1818, 10308;
	mov.b32 	%r1819, 10485760;
	st.local.v4.u32 	[%rd48+64], {%r1998, %r1819, %r1998, %r1818};
	mov.b32 	%r1820, 553656336;
	mov.b32 	%r1821, 287997962;
	st.local.v4.u32 	[%rd48+80], {%r1998, %r1821, %r1817, %r1820};
	mov.b32 	%r1822, 1623459860;
	mov.b32 	%r1823, 2107596;
	mov.b32 	%r1824, 335697064;
	mov.b32 	%r1825, -2126512128;
	st.local.v4.u32 	[%rd48+96], {%r1825, %r1824, %r1823, %r1822};
	mov.b32 	%r1826, -669903095;
	mov.b32 	%r1827, 1717166004;
	mov.b32 	%r1828, -2062512520;
	mov.b32 	%r1829, 581568552;
	st.local.v4.u32 	[%rd48+112], {%r1829, %r1828, %r1827, %r1826};
	mov.b32 	%r1830, -1537271520;
	mov.b32 	%r1831, -1415870612;
	mov.b32 	%r1832, 1242823770;
	mov.b32 	%r1833, -397623712;
	st.local.v4.u32 	[%rd48+128], {%r1833, %r1832, %r1831, %r1830};
	mov.b32 	%r1834, 153646576;
	mov.b32 	%r1835, -2107199639;
	mov.b32 	%r1836, -413028030;
	mov.b32 	%r1837, -293128670;
	st.local.v4.u32 	[%rd48+144], {%r1837, %r1836, %r1835, %r1834};
	mov.b32 	%r1838, -1142476408;
	mov.b32 	%r1839, -107450639;
	mov.b32 	%r1840, -2045153024;
	mov.b32 	%r1841, 357544042;
	st.local.v4.u32 	[%rd48+160], {%r1841, %r1840, %r1839, %r1838};
	mov.b32 	%r1842, 1382690127;
	mov.b32 	%r1843, 1935801241;
	mov.b32 	%r1844, -1707244797;
	mov.b32 	%r1845, 114979045;
	st.local.v4.u32 	[%rd48+176], {%r1845, %r1844, %r1843, %r1842};
	mov.b32 	%r1846, -803764123;
	mov.b32 	%r1847, 1760399875;
	mov.b32 	%r1848, -993611197;
	mov.b32 	%r1849, 1942637049;
	st.local.v4.u32 	[%rd48+192], {%r1849, %r1848, %r1847, %r1846};
	mov.b32 	%r1850, -379246774;
	mov.b32 	%r1851, 4325401;
	mov.b32 	%r1852, -127894288;
	mov.b32 	%r1853, -107812922;
	st.local.v4.u32 	[%rd48+208], {%r1853, %r1852, %r1851, %r1850};
	mov.b32 	%r1854, -102437433;
	mov.b32 	%r1855, -1772056455;
	mov.b32 	%r1856, 234469183;
	mov.b32 	%r1857, 1739935898;
	st.local.v4.u32 	[%rd48+224], {%r1857, %r1856, %r1855, %r1854};
	mov.b32 	%r1858, 633948300;
	mov.b32 	%r1859, 768321577;
	mov.b32 	%r1860, -934175123;
	mov.b32 	%r1861, -838566506;
	st.local.v4.u32 	[%rd48+240], {%r1861, %r1860, %r1859, %r1858};
	add.s64 	%rd47, %rd21, 8;
	mov.u32 	%r1999, %r72;
	mov.u32 	%r2000, %r65;
	mov.u32 	%r2001, %r66;
	mov.u32 	%r2002, %r67;
	mov.u32 	%r2003, %r68;
	mov.u32 	%r2004, %r69;
	mov.u32 	%r2005, %r70;
	mov.u32 	%r2006, %r71;
$L__BB0_10:
	shf.l.wrap.b32 	%r1862, %r2004, %r2004, 26;
	shf.l.wrap.b32 	%r1863, %r2004, %r2004, 21;
	xor.b32  	%r1864, %r1862, %r1863;
	shf.l.wrap.b32 	%r1865, %r2004, %r2004, 7;
	xor.b32  	%r1866, %r1864, %r1865;
	and.b32  	%r1867, %r2004, %r2005;
	not.b32 	%r1868, %r2004;
	and.b32  	%r1869, %r2006, %r1868;
	or.b32  	%r1870, %r1867, %r1869;
	ld.const.u32 	%r1871, [%rd47+-8];
	ld.local.v4.u32 	{%r1872, %r1873, %r1874, %r1875}, [%rd48];
	add.s32 	%r1876, %r1866, %r1870;
	add.s32 	%r1877, %r1876, %r1999;
	add.s32 	%r1878, %r1877, %r1871;
	add.s32 	%r1879, %r1878, %r1872;
	shf.l.wrap.b32 	%r1880, %r2000, %r2000, 30;
	shf.l.wrap.b32 	%r1881, %r2000, %r2000, 19;
	xor.b32  	%r1882, %r1880, %r1881;
	shf.l.wrap.b32 	%r1883, %r2000, %r2000, 10;
	xor.b32  	%r1884, %r1882, %r1883;
	xor.b32  	%r1885, %r2001, %r2002;
	and.b32  	%r1886, %r2000, %r1885;
	and.b32  	%r1887, %r2001, %r2002;
	xor.b32  	%r1888, %r1886, %r1887;
	add.s32 	%r1889, %r1884, %r1888;
	add.s32 	%r1999, %r1879, %r2003;
	add.s32 	%r2003, %r1889, %r1879;
	shf.l.wrap.b32 	%r1890, %r1999, %r1999, 26;
	shf.l.wrap.b32 	%r1891, %r1999, %r1999, 21;
	xor.b32  	%r1892, %r1890, %r1891;
	shf.l.wrap.b32 	%r1893, %r1999, %r1999, 7;
	xor.b32  	%r1894, %r1892, %r1893;
	and.b32  	%r1895, %r1999, %r2004;
	not.b32 	%r1896, %r1999;
	and.b32  	%r1897, %r2005, %r1896;
	or.b32  	%r1898, %r1895, %r1897;
	ld.const.u32 	%r1899, [%rd47+-4];
	add.s32 	%r1900, %r1894, %r1898;
	add.s32 	%r1901, %r1900, %r2006;
	add.s32 	%r1902, %r1901, %r1899;
	add.s32 	%r1903, %r1902, %r1873;
	shf.l.wrap.b32 	%r1904, %r2003, %r2003, 30;
	shf.l.wrap.b32 	%r1905, %r2003, %r2003, 19;
	xor.b32  	%r1906, %r1904, %r1905;
	shf.l.wrap.b32 	%r1907, %r2003, %r2003, 10;
	xor.b32  	%r1908, %r1906, %r1907;
	xor.b32  	%r1909, %r2000, %r2001;
	and.b32  	%r1910, %r2003, %r1909;
	and.b32  	%r1911, %r2000, %r2001;
	xor.b32  	%r1912, %r1910, %r1911;
	add.s32 	%r1913, %r1908, %r1912;
	add.s32 	%r2006, %r1903, %r2002;
	add.s32 	%r2002, %r1913, %r1903;
	shf.l.wrap.b32 	%r1914, %r2006, %r2006, 26;
	shf.l.wrap.b32 	%r1915, %r2006, %r2006, 21;
	xor.b32  	%r1916, %r1914, %r1915;
	shf.l.wrap.b32 	%r1917, %r2006, %r2006, 7;
	xor.b32  	%r1918, %r1916, %r1917;
	and.b32  	%r1919, %r2006, %r1999;
	not.b32 	%r1920, %r2006;
	and.b32  	%r1921, %r2004, %r1920;
	or.b32  	%r1922, %r1919, %r1921;
	ld.const.u32 	%r1923, [%rd47];
	add.s32 	%r1924, %r1918, %r1922;
	add.s32 	%r1925, %r1924, %r2005;
	add.s32 	%r1926, %r1925, %r1923;
	add.s32 	%r1927, %r1926, %r1874;
	shf.l.wrap.b32 	%r1928, %r2002, %r2002, 30;
	shf.l.wrap.b32 	%r1929, %r2002, %r2002, 19;
	xor.b32  	%r1930, %r1928, %r1929;
	shf.l.wrap.b32 	%r1931, %r2002, %r2002, 10;
	xor.b32  	%r1932, %r1930, %r1931;
	xor.b32  	%r1933, %r2003, %r2000;
	and.b32  	%r1934, %r2002, %r1933;
	and.b32  	%r1935, %r2003, %r2000;
	xor.b32  	%r1936, %r1934, %r1935;
	add.s32 	%r1937, %r1932, %r1936;
	add.s32 	%r2005, %r1927, %r2001;
	add.s32 	%r2001, %r1937, %r1927;
	shf.l.wrap.b32 	%r1938, %r2005, %r2005, 26;
	shf.l.wrap.b32 	%r1939, %r2005, %r2005, 21;
	xor.b32  	%r1940, %r1938, %r1939;
	shf.l.wrap.b32 	%r1941, %r2005, %r2005, 7;
	xor.b32  	%r1942, %r1940, %r1941;
	and.b32  	%r1943, %r2005, %r2006;
	not.b32 	%r1944, %r2005;
	and.b32  	%r1945, %r1999, %r1944;
	or.b32  	%r1946, %r1943, %r1945;
	ld.const.u32 	%r1947, [%rd47+4];
	add.s32 	%r1948, %r1942, %r1946;
	add.s32 	%r1949, %r1948, %r2004;
	add.s32 	%r1950, %r1949, %r1947;
	add.s32 	%r1951, %r1950, %r1875;
	shf.l.wrap.b32 	%r1952, %r2001, %r2001, 30;
	shf.l.wrap.b32 	%r1953, %r2001, %r2001, 19;
	xor.b32  	%r1954, %r1952, %r1953;
	shf.l.wrap.b32 	%r1955, %r2001, %r2001, 10;
	xor.b32  	%r1956, %r1954, %r1955;
	xor.b32  	%r1957, %r2002, %r2003;
	and.b32  	%r1958, %r2001, %r1957;
	and.b32  	%r1959, %r2002, %r2003;
	xor.b32  	%r1960, %r1958, %r1959;
	add.s32 	%r1961, %r1956, %r1960;
	add.s32 	%r2004, %r1951, %r2000;
	add.s32 	%r2000, %r1961, %r1951;
	add.s32 	%r1998, %r1998, 4;
	add.s64 	%rd48, %rd48, 16;
	add.s64 	%rd47, %rd47, 16;
	setp.ne.s32 	%p6, %r1998, 64;
	@%p6 bra 	$L__BB0_10;
	add.s32 	%r91, %r65, %r2000;
	add.s32 	%r92, %r66, %r2001;
	add.s32 	%r93, %r67, %r2002;
	add.s32 	%r94, %r68, %r2003;
	add.s32 	%r95, %r69, %r2004;
	add.s32 	%r96, %r70, %r2005;
	add.s32 	%r97, %r71, %r2006;
	add.s32 	%r98, %r72, %r1999;
	add.s64 	%rd34, %rd13, 28;
	// begin inline asm
	ld.global.nc.u32 %r1962, [%rd34];
	// end inline asm
	setp.lt.u32 	%p7, %r98, %r1962;
	@%p7 bra 	$L__BB0_26;
	setp.gt.u32 	%p8, %r98, %r1962;
	@%p8 bra 	$L__BB0_28;
	add.s64 	%rd35, %rd13, 24;
	// begin inline asm
	ld.global.nc.u32 %r1963, [%rd35];
	// end inline asm
	setp.lt.u32 	%p9, %r97, %r1963;
	@%p9 bra 	$L__BB0_26;
	setp.gt.u32 	%p10, %r97, %r1963;
	@%p10 bra 	$L__BB0_28;
	add.s64 	%rd36, %rd13, 20;
	// begin inline asm
	ld.global.nc.u32 %r1964, [%rd36];
	// end inline asm
	setp.lt.u32 	%p11, %r96, %r1964;
	@%p11 bra 	$L__BB0_26;
	setp.gt.u32 	%p12, %r96, %r1964;
	@%p12 bra 	$L__BB0_28;
	add.s64 	%rd37, %rd13, 16;
	// begin inline asm
	ld.global.nc.u32 %r1965, [%rd37];
	// end inline asm
	setp.lt.u32 	%p13, %r95, %r1965;
	@%p13 bra 	$L__BB0_26;
	setp.gt.u32 	%p14, %r95, %r1965;
	@%p14 bra 	$L__BB0_28;
	add.s64 	%rd38, %rd13, 12;
	// begin inline asm
	ld.global.nc.u32 %r1966, [%rd38];
	// end inline asm
	setp.lt.u32 	%p15, %r94, %r1966;
	@%p15 bra 	$L__BB0_26;
	setp.gt.u32 	%p16, %r94, %r1966;
	@%p16 bra 	$L__BB0_28;
	add.s64 	%rd39, %rd13, 8;
	// begin inline asm
	ld.global.nc.u32 %r1967, [%rd39];
	// end inline asm
	setp.lt.u32 	%p17, %r93, %r1967;
	@%p17 bra 	$L__BB0_26;
	setp.gt.u32 	%p18, %r93, %r1967;
	@%p18 bra 	$L__BB0_28;
	add.s64 	%rd40, %rd13, 4;
	// begin inline asm
	ld.global.nc.u32 %r1968, [%rd40];
	// end inline asm
	setp.lt.u32 	%p19, %r92, %r1968;
	@%p19 bra 	$L__BB0_26;
	setp.gt.u32 	%p20, %r92, %r1968;
	@%p20 bra 	$L__BB0_28;
	// begin inline asm
	ld.global.nc.u32 %r1969, [%rd13];
	// end inline asm
	setp.gt.u32 	%p21, %r91, %r1969;
	@%p21 bra 	$L__BB0_28;
$L__BB0_26:
	cvta.to.global.u64 	%rd42, %rd15;
	atom.relaxed.global.cas.b32 	%r1970, [%rd42], 0, 1;
	setp.ne.s32 	%p22, %r1970, 0;
	@%p22 bra 	$L__BB0_28;
	cvta.to.global.u64 	%rd43, %rd14;
	st.global.u32 	[%rd43], %r2;
	st.global.u32 	[%rd43+4], %r91;
	st.global.u32 	[%rd43+8], %r92;
	st.global.u32 	[%rd43+12], %r93;
	st.global.u32 	[%rd43+16], %r94;
	st.global.u32 	[%rd43+20], %r95;
	st.global.u32 	[%rd43+24], %r96;
	st.global.u32 	[%rd43+28], %r97;
	st.global.u32 	[%rd43+32], %r98;
$L__BB0_28:
	ret;

}


// ===== COMPILED SASS (sm_100) =====

	.target	sm_100

	.elftype	@"ET_EXEC"


//--------------------- .note.nv.tkinfo           --------------------------
	.section	.note.nv.tkinfo,"",@"SHT_NOTE"
	.sectionflags	@"SHF_NOTE_NV_TKINFO"
	.tkinfo
        /*0018*/ 	.word	0x00000002
        /*0030*/ 	.string	""
        /*0030*/ 	.string	"ptxas"
        /*0030*/ 	.string	"Cuda compilation tools, release 13.0, V13.0.88"
        /*0030*/ 	.string	"Build cuda_13.0.r13.0/compiler.36424714_0"
        /*0030*/ 	.string	"-arch sm_100 -m 64 "



//--------------------- .note.nv.cuinfo           --------------------------
	.section	.note.nv.cuinfo,"",@"SHT_NOTE"
	.sectionflags	@"SHF_NOTE_NV_CUINFO"
        /*0018*/ 	.short	0x0002
        /*001a*/ 	.short	0x0064
        /*001c*/ 	.short	0x0082
	.zero		2


//--------------------- .nv.info                  --------------------------
	.section	.nv.info,"",@"SHT_CUDA_INFO"
	.align	4


	//----- nvinfo : EIATTR_REGCOUNT
	.align		4
        /*0000*/ 	.byte	0x04, 0x2f
        /*0002*/ 	.short	(.L_2 - .L_1)
	.align		4
.L_1:
        /*0004*/ 	.word	index@(sha256d_kernel)
        /*0008*/ 	.word	0x00000044


	//----- nvinfo : EIATTR_FRAME_SIZE
	.align		4
.L_2:
        /*000c*/ 	.byte	0x04, 0x11
        /*000e*/ 	.short	(.L_4 - .L_3)
	.align		4
.L_3:
        /*0010*/ 	.word	index@(sha256d_kernel)
        /*0014*/ 	.word	0x00000100


	//----- nvinfo : EIATTR_MIN_STACK_SIZE
	.align		4
.L_4:
        /*0018*/ 	.byte	0x04, 0x12
        /*001a*/ 	.short	(.L_6 - .L_5)
	.align		4
.L_5:
        /*001c*/ 	.word	index@(sha256d_kernel)
        /*0020*/ 	.word	0x00000100
.L_6:


//--------------------- .nv.compat                --------------------------
	.section	.nv.compat,"",@"SHT_CUDA_COMPAT_INFO"
	.align	4
        /*0000*/ 	.byte	0x02, 0x09, 0x00, 0x00, 0x02, 0x02, 0x01, 0x00, 0x02, 0x05, 0x05, 0x00, 0x03, 0x07, 0x01, 0x01
        /*0010*/ 	.byte	0x02, 0x03, 0x00, 0x00, 0x02, 0x06, 0x01, 0x00, 0x04, 0x0b, 0x08, 0x00, 0x09, 0x00, 0x00, 0x00
        /*0020*/ 	.byte	0x00, 0x00, 0x00, 0x00


//--------------------- .nv.info.sha256d_kernel   --------------------------
	.section	.nv.info.sha256d_kernel,"",@"SHT_CUDA_INFO"
	.sectionflags	@""
	.align	4


	//----- nvinfo : EIATTR_CUDA_API_VERSION
	.align		4
        /*0000*/ 	.byte	0x04, 0x37
        /*0002*/ 	.short	(.L_8 - .L_7)
.L_7:
        /*0004*/ 	.word	0x00000082


	//----- nvinfo : EIATTR_KPARAM_INFO
	.align		4
.L_8:
        /*0008*/ 	.byte	0x04, 0x17
        /*000a*/ 	.short	(.L_10 - .L_9)
.L_9:
        /*000c*/ 	.word	0x00000000
        /*0010*/ 	.short	0x0004
        /*0012*/ 	.short	0x0020
        /*0014*/ 	.byte	0x00, 0xf5, 0x21, 0x00


	//----- nvinfo : EIATTR_KPARAM_INFO
	.align		4
.L_10:
        /*0018*/ 	.byte	0x04, 0x17
        /*001a*/ 	.short	(.L_12 - .L_11)
.L_11:
        /*001c*/ 	.word	0x00000000
        /*0020*/ 	.short	0x0003
        /*0022*/ 	.short	0x0018
        /*0024*/ 	.byte	0x00, 0xf5, 0x21, 0x00


	//----- nvinfo : EIATTR_KPARAM_INFO
	.align		4
.L_12:
        /*0028*/ 	.byte	0x04, 0x17
        /*002a*/ 	.short	(.L_14 - .L_13)
.L_13:
        /*002c*/ 	.word	0x00000000
        /*0030*/ 	.short	0x0002
        /*0032*/ 	.short	0x0010
        /*0034*/ 	.byte	0x00, 0xf5, 0x21, 0x00


	//----- nvinfo : EIATTR_KPARAM_INFO
	.align		4
.L_14:
        /*0038*/ 	.byte	0x04, 0x17
        /*003a*/ 	.short	(.L_16 - .L_15)
.L_15:
        /*003c*/ 	.word	0x00000000
        /*0040*/ 	.short	0x0001
        /*0042*/ 	.short	0x0008
        /*0044*/ 	.byte	0x00, 0xf0, 0x11, 0x00


	//----- nvinfo : EIATTR_KPARAM_INFO
	.align		4
.L_16:
        /*0048*/ 	.byte	0x04, 0x17
        /*004a*/ 	.short	(.L_18 - .L_17)
.L_17:
        /*004c*/ 	.word	0x00000000
        /*0050*/ 	.short	0x0000
        /*0052*/ 	.short	0x0000
        /*0054*/ 	.byte	0x00, 0xf5, 0x21, 0x00


	//----- nvinfo : EIATTR_SPARSE_MMA_MASK
	.align		4
.L_18:
        /*0058*/ 	.byte	0x03, 0x50
        /*005a*/ 	.short	0x0000


	//----- nvinfo : EIATTR_MAXREG_COUNT
	.align		4
        /*005c*/ 	.byte	0x03, 0x1b
        /*005e*/ 	.short	0x0050


	//----- nvinfo : EIATTR_NUM_BARRIERS
	.align		4
        /*0060*/ 	.byte	0x02, 0x4c
        /*0062*/ 	.byte	0x01
	.zero		1


	//----- nvinfo : EIATTR_MERCURY_ISA_VERSION
	.align		4
        /*0064*/ 	.byte	0x03, 0x5f
        /*0066*/ 	.short	0x0101


	//----- nvinfo : EIATTR_VRC_CTA_INIT_COUNT
	.align		4
        /*0068*/ 	.byte	0x02, 0x4a
	.zero		1
	.zero		1


	//----- nvinfo : EIATTR_EXIT_INSTR_OFFSETS
	.align		4
        /*006c*/ 	.byte	0x04, 0x1c
        /*006e*/ 	.short	(.L_20 - .L_19)


	//   ....[0]....
.L_19:
        /*0070*/ 	.word	0x00000060


	//   ....[1]....
        /*0074*/ 	.word	0x00006270


	//   ....[2]....
        /*0078*/ 	.word	0x000062c0


	//   ....[3]....
        /*007c*/ 	.word	0x00006310


	//   ....[4]....
        /*0080*/ 	.word	0x00006360


	//   ....[5]....
        /*0084*/ 	.word	0x000063b0


	//   ....[6]....
        /*0088*/ 	.word	0x00006400


	//   ....[7]....
        /*008c*/ 	.word	0x00006450


	//   ....[8]....
        /*0090*/ 	.word	0x00006490


	//   ....[9]....
        /*0094*/ 	.word	0x000064e0


	//   ....[10]....
        /*0098*/ 	.word	0x00006590


	//----- nvinfo : EIATTR_MAX_THREADS
	.align		4
.L_20:
        /*009c*/ 	.byte	0x04, 0x05
        /*009e*/ 	.short	(.L_22 - .L_21)
.L_21:
        /*00a0*/ 	.word	0x00000100
        /*00a4*/ 	.word	0x00000001
        /*00a8*/ 	.word	0x00000001


	//----- nvinfo : EIATTR_CBANK_PARAM_SIZE
	.align		4
.L_22:
        /*00ac*/ 	.byte	0x03, 0x19
        /*00ae*/ 	.short	0x0028


	//----- nvinfo : EIATTR_PARAM_CBANK
	.align		4
        /*00b0*/ 	.byte	0x04, 0x0a
        /*00b2*/ 	.short	(.L_24 - .L_23)
	.align		4
.L_23:
        /*00b4*/ 	.word	index@(.nv.constant0.sha256d_kernel)
        /*00b8*/ 	.short	0x0380
        /*00ba*/ 	.short	0x0028


	//----- nvinfo : EIATTR_SW_WAR
	.align		4
.L_24:
        /*00bc*/ 	.byte	0x04, 0x36
        /*00be*/ 	.short	(.L_26 - .L_25)
.L_25:
        /*00c0*/ 	.word	0x00000008
.L_26:


//--------------------- .nv.callgraph             --------------------------
	.section	.nv.callgraph,"",@"SHT_CUDA_CALLGRAPH"
	.align	4
	.sectionentsize	8
	.align		4
        /*0000*/ 	.word	0x00000000
	.align		4
        /*0004*/ 	.word	0xffffffff
	.align		4
        /*0008*/ 	.word	0x00000000
	.align		4
        /*000c*/ 	.word	0xfffffffe
	.align		4
        /*0010*/ 	.word	0x00000000
	.align		4
        /*0014*/ 	.word	0xfffffffd
	.align		4
        /*0018*/ 	.word	0x00000000
	.align		4
        /*001c*/ 	.word	0xfffffffc


//--------------------- .nv.constant3             --------------------------
	.section	.nv.constant3,"a",@progbits
	.align	4
.nv.constant3:
	.type		K,@object
	.size		K,(.L_0 - K)
K:
        /*0000*/ 	.byte	0x98, 0x2f, 0x8a, 0x42, 0x91, 0x44, 0x37, 0x71, 0xcf, 0xfb, 0xc0, 0xb5, 0xa5, 0xdb, 0xb5, 0xe9
        /* <DEDUP_REMOVED lines=15> */
.L_0:


//--------------------- .text.sha256d_kernel      --------------------------
	.section	.text.sha256d_kernel,"ax",@progbits
	.align	128
        .global         sha256d_kernel
        .type           sha256d_kernel,@function
        .size           sha256d_kernel,(.L_x_6 - sha256d_kernel)
        .other          sha256d_kernel,@"STO_CUDA_ENTRY STV_DEFAULT"
sha256d_kernel:
.text.sha256d_kernel:
[----:B------:R-:W0:Y:S08]  /*0000*/  LDC R1, c[0x0][0x37c] ;  /* 0x0000df00ff017b82 */ /* 0x000e300000000800 */
[----:B------:R-:W1:Y:S01]  /*0010*/  LDC.64 R2, c[0x0][0x3a0] ;  /* 0x0000e800ff027b82 */ /* 0x000e620000000a00 */
[----:B------:R-:W1:Y:S01]  /*0020*/  LDCU.64 UR6, c[0x0][0x358] ;  /* 0x00006b00ff0677ac */ /* 0x000e620008000a00 */
[----:B0-----:R-:W-:Y:S01]  /*0030*/  VIADD R1, R1, 0xffffff00 ;  /* 0xffffff0001017836 */ /* 0x001fe20000000000 */
[----:B-1----:R-:W2:Y:S02]  /*0040*/  LDG.E.CONSTANT R0, desc[UR6][R2.64] ;  /* 0x0000000602007981 */ /* 0x002ea4000c1e9900 */
[----:B--2---:R-:W-:-:S13]  /*0050*/  ISETP.NE.AND P0, PT, R0, RZ, PT ;  /* 0x000000ff0000720c */ /* 0x004fda0003f05270 */
[----:B------:R-:W-:Y:S05]  /*0060*/  @P0 EXIT ;  /* 0x000000000000094d */ /* 0x000fea0003800000 */
[----:B------:R-:W0:Y:S02]  /*0070*/  S2R R57, SR_TID.X ;  /* 0x0000000000397919 */ /* 0x000e240000002100 */
[----:B0-----:R-:W-:-:S13]  /*0080*/  ISETP.GT.U32.AND P0, PT, R57, 0x4b, PT ;  /* 0x0000004b3900780c */ /* 0x001fda0003f04070 */
[----:B------:R-:W0:Y:S02]  /*0090*/  @!P0 LDC.64 R4, c[0x0][0x380] ;  /* 0x0000e000ff048b82 */ /* 0x000e240000000a00 */
[----:B0-----:R-:W-:-:S05]  /*00a0*/  @!P0 IADD3 R4, P1, PT, R57, R4, RZ ;  /* 0x0000000439048210 */ /* 0x001fca0007f3e0ff */
[----:B------:R-:W-:-:S05]  /*00b0*/  @!P0 IMAD.X R5, RZ, RZ, R5, P1 ;  /* 0x000000ffff058224 */ /* 0x000fca00008e0605 */
[----:B------:R-:W2:Y:S01]  /*00c0*/  @!P0 LDG.E.U8.CONSTANT R4, desc[UR6][R4.64] ;  /* 0x0000000604048981 */ /* 0x000ea2000c1e9100 */
[----:B------:R-:W0:Y:S01]  /*00d0*/  S2UR UR5, SR_CgaCtaId ;  /* 0x00000000000579c3 */ /* 0x000e220000008800 */
[----:B------:R-:W-:Y:S02]  /*00e0*/  UMOV UR4, 0x400 ;  /* 0x0000040000047882 */ /* 0x000fe40000000000 */
[----:B0-----:R-:W-:Y:S01]  /*00f0*/  ULEA UR4, UR5, UR4, 0x18 ;  /* 0x0000000405047291 */ /* 0x001fe2000f8ec0ff */
[----:B------:R-:W0:Y:S08]  /*0100*/  LDCU UR5, c[0x0][0x388] ;  /* 0x00007100ff0577ac */ /* 0x000e300008000800 */
[----:B--2---:R-:W-:Y:S01]  /*0110*/  @!P0 STS.U8 [R57+UR4], R4 ;  /* 0x0000000439008988 */ /* 0x004fe20008000004 */
[----:B------:R-:W-:Y:S06]  /*0120*/  BAR.SYNC.DEFER_BLOCKING 0x0 ;  /* 0x0000000000007b1d */ /* 0x000fec0000010000 */
[----:B------:R-:W-:Y:S04]  /*0130*/  LDS.U8 R7, [UR4+0x9] ;  /* 0x00000904ff077984 */ /* 0x000fe80008000000 */
[----:B------:R-:W1:Y:S04]  /*0140*/  LDS.U8 R14, [UR4+0x8] ;  /* 0x00000804ff0e7984 */ /* 0x000e680008000000 */
[----:B------:R-:W2:Y:S04]  /*0150*/  LDS.U8 R5, [UR4+0xa] ;  /* 0x00000a04ff057984 */ /* 0x000ea80008000000 */
[----:B------:R-:W-:Y:S04]  /*0160*/  LDS.U8 R11, [UR4+0x3d] ;  /* 0x00003d04ff0b7984 */ /* 0x000fe80008000000 */
[----:B------:R-:W3:Y:S04]  /*0170*/  LDS.U8 R18, [UR4+0x3c] ;  /* 0x00003c04ff127984 */ /* 0x000ee80008000000 */
[----:B------:R-:W-:Y:S04]  /*0180*/  LDS.U8 R0, [UR4+0x5] ;  /* 0x00000504ff007984 */ /* 0x000fe80008000000 */
[----:B------:R-:W4:Y:S04]  /*0190*/  LDS.U8 R13, [UR4+0x4] ;  /* 0x00000404ff0d7984 */ /* 0x000f280008000000 */
[----:B------:R-:W5:Y:S04]  /*01a0*/  LDS.U8 R12, [UR4+0x3e] ;  /* 0x00003e04ff0c7984 */ /* 0x000f680008000000 */
[----:B------:R-:W0:Y:S04]  /*01b0*/  LDS.U8 R50, [UR4+0xb] ;  /* 0x00000b04ff327984 */ /* 0x000e280008000000 */
[----:B------:R-:W0:Y:S04]  /*01c0*/  LDS.U8 R47, [UR4+0x3f] ;  /* 0x00003f04ff2f7984 */ /* 0x000e280008000000 */
[----:B------:R-:W0:Y:S04]  /*01d0*/  LDS.U8 R6, [UR4+0x6] ;  /* 0x00000604ff067984 */ /* 0x000e280008000000 */
[----:B------:R-:W-:Y:S01]  /*01e0*/  LDS.U8 R8, [UR4+0xd] ;  /* 0x00000d04ff087984 */ /* 0x000fe20008000000 */
[----:B-1----:R-:W-:-:S03]  /*01f0*/  IMAD R14, R14, 0x100, R7 ;  /* 0x000001000e0e7824 */ /* 0x002fc600078e0207 */
[----:B------:R-:W1:Y:S01]  /*0200*/  LDS.U8 R15, [UR4+0xc] ;  /* 0x00000c04ff0f7984 */ /* 0x000e620008000000 */
[----:B--2---:R-:W-:-:S03]  /*0210*/  IMAD R5, R14, 0x100, R5 ;  /* 0x000001000e057824 */ /* 0x004fc600078e0205 */
[----:B------:R-:W-:Y:S01]  /*0220*/  LDS.U8 R9, [UR4+0x29] ;  /* 0x00002904ff097984 */ /* 0x000fe20008000000 */
[----:B------:R-:W-:-:S03]  /*0230*/  IMAD.SHL.U32 R7, R5, 0x100, RZ ;  /* 0x0000010005077824 */ /* 0x000fc600078e00ff */
[----:B------:R-:W2:Y:S01]  /*0240*/  LDS.U8 R16, [UR4+0x28] ;  /* 0x00002804ff107984 */ /* 0x000ea20008000000 */
[----:B---3--:R-:W-:-:S03]  /*0250*/  IMAD R11, R18, 0x100, R11 ;  /* 0x00000100120b7824 */ /* 0x008fc600078e020b */
[----:B------:R-:W3:Y:S04]  /*0260*/  LDS.U8 R4, [UR4+0xe] ;  /* 0x00000e04ff047984 */ /* 0x000ee80008000000 */
[----:B------:R-:W3:Y:S01]  /*0270*/  LDS.U8 R10, [UR4+0x2a] ;  /* 0x00002a04ff0a7984 */ /* 0x000ee20008000000 */
[----:B----4-:R-:W-:-:S03]  /*0280*/  IMAD R13, R13, 0x100, R0 ;  /* 0x000001000d0d7824 */ /* 0x010fc600078e0200 */
[----:B------:R-:W4:Y:S01]  /*0290*/  LDS.U8 R49, [UR4+0x7] ;  /* 0x00000704ff317984 */ /* 0x000f220008000000 */
[----:B-----5:R-:W-:-:S03]  /*02a0*/  IMAD R0, R11, 0x100, R12 ;  /* 0x000001000b007824 */ /* 0x020fc600078e020c */
[----:B------:R-:W5:Y:S01]  /*02b0*/  LDS.U8 R34, [UR4+0x2b] ;  /* 0x00002b04ff227984 */ /* 0x000f620008000000 */
[----:B------:R-:W-:Y:S02]  /*02c0*/  IMAD.SHL.U32 R0, R0, 0x100, RZ ;  /* 0x0000010000007824 */ /* 0x000fe400078e00ff */
[----:B0-----:R-:W-:Y:S01]  /*02d0*/  IMAD.IADD R50, R50, 0x1, R7 ;  /* 0x0000000132327824 */ /* 0x001fe200078e0207 */
[----:B------:R-:W-:Y:S01]  /*02e0*/  LDS.U8 R5, [UR4+0x1] ;  /* 0x00000104ff057984 */ /* 0x000fe20008000000 */
[----:B------:R-:W-:-:S03]  /*02f0*/  IMAD.IADD R47, R47, 0x1, R0 ;  /* 0x000000012f2f7824 */ /* 0x000fc600078e0200 */
[----:B------:R-:W0:Y:S01]  /*0300*/  LDS.U8 R18, [UR4] ;  /* 0x00000004ff127984 */ /* 0x000e220008000000 */
[----:B------:R-:W-:Y:S01]  /*0310*/  IMAD R20, R13, 0x100, R6 ;  /* 0x000001000d147824 */ /* 0x000fe200078e0206 */
[----:B------:R-:W-:Y:S02]  /*0320*/  SHF.L.W.U32.HI R12, R7, 0xe, R50 ;  /* 0x0000000e070c7819 */ /* 0x000fe40000010e32 */
[----:B------:R-:W0:Y:S01]  /*0330*/  LDS.U8 R51, [UR4+0xf] ;  /* 0x00000f04ff337984 */ /* 0x000e220008000000 */
[--C-:B------:R-:W-:Y:S01]  /*0340*/  SHF.L.W.U32.HI R6, R0, 0xf, R47.reuse ;  /* 0x0000000f00067819 */ /* 0x100fe20000010e2f */
[----:B------:R-:W-:Y:S01]  /*0350*/  IMAD.SHL.U32 R20, R20, 0x100, RZ ;  /* 0x0000010014147824 */ /* 0x000fe200078e00ff */
[----:B------:R-:W-:Y:S01]  /*0360*/  SHF.L.W.U32.HI R7, R0, 0xd, R47 ;  /* 0x0000000d00077819 */ /* 0x000fe20000010e2f */
[----:B-1----:R-:W-:Y:S01]  /*0370*/  IMAD R15, R15, 0x100, R8 ;  /* 0x000001000f0f7824 */ /* 0x002fe200078e0208 */
[----:B------:R-:W-:Y:S01]  /*0380*/  SHF.R.U32.HI R8, RZ, 0xa, R0 ;  /* 0x0000000aff087819 */ /* 0x000fe20000011600 */
[----:B------:R-:W1:Y:S01]  /*0390*/  LDS.U8 R48, [UR4+0x2] ;  /* 0x00000204ff307984 */ /* 0x000e620008000000 */
[----:B------:R-:W-:-:S02]  /*03a0*/  SHF.R.U32.HI R11, RZ, 0x3, R50 ;  /* 0x00000003ff0b7819 */ /* 0x000fc40000011632 */
[----:B------:R-:W-:Y:S01]  /*03b0*/  LOP3.LUT R27, R8, R6, R7, 0x96, !PT ;  /* 0x00000006081b7212 */ /* 0x000fe200078e9607 */
[----:B------:R-:W-:Y:S01]  /*03c0*/  LDS.U8 R21, [UR4+0x10] ;  /* 0x00001004ff157984 */ /* 0x000fe20008000000 */
[----:B--2---:R-:W-:Y:S01]  /*03d0*/  IMAD R13, R16, 0x100, R9 ;  /* 0x00000100100d7824 */ /* 0x004fe200078e0209 */
[----:B------:R-:W-:Y:S02]  /*03e0*/  SHF.L.W.U32.HI R9, R50, 0x19, R50 ;  /* 0x0000001932097819 */ /* 0x000fe40000010e32 */
[----:B------:R-:W2:Y:S01]  /*03f0*/  LDS.U8 R6, [UR4+0x11] ;  /* 0x00001104ff067984 */ /* 0x000ea20008000000 */
[----:B---3--:R-:W-:Y:S01]  /*0400*/  IMAD R24, R15, 0x100, R4 ;  /* 0x000001000f187824 */ /* 0x008fe200078e0204 */
[----:B------:R-:W-:Y:S02]  /*0410*/  LOP3.LUT R41, R11, R9, R12, 0x96, !PT ;  /* 0x000000090b297212 */ /* 0x000fe400078e960c */
[----:B------:R-:W-:Y:S01]  /*0420*/  LDS.U8 R16, [UR4+0x39] ;  /* 0x00003904ff107984 */ /* 0x000fe20008000000 */
[----:B------:R-:W-:-:S03]  /*0430*/  IMAD R11, R13, 0x100, R10 ;  /* 0x000001000d0b7824 */ /* 0x000fc600078e020a */
[----:B------:R-:W3:Y:S01]  /*0440*/  LDS.U8 R25, [UR4+0x38] ;  /* 0x00003804ff197984 */ /* 0x000ee20008000000 */
[----:B------:R-:W-:Y:S02]  /*0450*/  IMAD.SHL.U32 R24, R24, 0x100, RZ ;  /* 0x0000010018187824 */ /* 0x000fe400078e00ff */
[----:B------:R-:W-:Y:S01]  /*0460*/  IMAD.SHL.U32 R7, R11, 0x100, RZ ;  /* 0x000001000b077824 */ /* 0x000fe200078e00ff */
[----:B------:R-:W-:Y:S01]  /*0470*/  LDS.U8 R15, [UR4+0x31] ;  /* 0x00003104ff0f7984 */ /* 0x000fe20008000000 */
[----:B----4-:R-:W-:Y:S02]  /*0480*/  IMAD.IADD R49, R49, 0x1, R20 ;  /* 0x0000000131317824 */ /* 0x010fe400078e0214 */
[----:B-----5:R-:W-:Y:S01]  /*0490*/  IMAD.IADD R34, R34, 0x1, R7 ;  /* 0x0000000122227824 */ /* 0x020fe200078e0207 */
[----:B------:R-:W4:Y:S02]  /*04a0*/  LDS.U8 R26, [UR4+0x30] ;  /* 0x00003004ff1a7984 */ /* 0x000f240008000000 */
[----:B------:R-:W-:-:S02]  /*04b0*/  SHF.L.W.U32.HI R19, R20, 0xe, R49 ;  /* 0x0000000e14137819 */ /* 0x000fc40000010e31 */
[----:B------:R-:W5:Y:S01]  /*04c0*/  LDS.U8 R12, [UR4+0x12] ;  /* 0x00001204ff0c7984 */ /* 0x000f620008000000 */
[C---:B------:R-:W-:Y:S01]  /*04d0*/  SHF.L.W.U32.HI R40, R49.reuse, 0x19, R49 ;  /* 0x0000001931287819 */ /* 0x040fe20000010e31 */
[----:B0-----:R-:W-:Y:S01]  /*04e0*/  IMAD R5, R18, 0x100, R5 ;  /* 0x0000010012057824 */ /* 0x001fe200078e0205 */
[----:B------:R-:W-:Y:S01]  /*04f0*/  IADD3 R18, PT, PT, R49, R27, R34 ;  /* 0x0000001b31127210 */ /* 0x000fe20007ffe022 */
[----:B------:R-:W0:Y:S01]  /*0500*/  LDS.U8 R17, [UR4+0x3a] ;  /* 0x00003a04ff117984 */ /* 0x000e220008000000 */
[----:B------:R-:W-:Y:S01]  /*0510*/  SHF.R.U32.HI R20, RZ, 0x3, R49 ;  /* 0x00000003ff147819 */ /* 0x000fe20000011631 */
[----:B------:R-:W-:Y:S02]  /*0520*/  IMAD.IADD R51, R51, 0x1, R24 ;  /* 0x0000000133337824 */ /* 0x000fe400078e0218 */
[----:B------:R-:W0:Y:S01]  /*0530*/  LDS.U8 R22, [UR4+0x32] ;  /* 0x00003204ff167984 */ /* 0x000e220008000000 */
[----:B------:R-:W-:Y:S01]  /*0540*/  IMAD.IADD R41, R41, 0x1, R18 ;  /* 0x0000000129297824 */ /* 0x000fe200078e0212 */
[----:B------:R-:W-:-:S02]  /*0550*/  LOP3.LUT R40, R20, R40, R19, 0x96, !PT ;  /* 0x0000002814287212 */ /* 0x000fc400078e9613 */
[----:B------:R-:W0:Y:S01]  /*0560*/  LDS.U8 R52, [UR4+0x13] ;  /* 0x00001304ff347984 */ /* 0x000e220008000000 */
[--C-:B------:R-:W-:Y:S01]  /*0570*/  SHF.L.W.U32.HI R29, R24, 0xe, R51.reuse ;  /* 0x0000000e181d7819 */ /* 0x100fe20000010e33 */
[----:B-1----:R-:W-:Y:S01]  /*0580*/  IMAD R48, R5, 0x100, R48 ;  /* 0x0000010005307824 */ /* 0x002fe200078e0230 */
[--C-:B------:R-:W-:Y:S01]  /*0590*/  SHF.L.W.U32.HI R42, R51, 0x19, R51.reuse ;  /* 0x00000019332a7819 */ /* 0x100fe20000010e33 */
[----:B------:R-:W1:Y:S01]  /*05a0*/  LDS.U8 R46, [UR4+0x3b] ;  /* 0x00003b04ff2e7984 */ /* 0x000e620008000000 */
[----:B------:R-:W-:Y:S02]  /*05b0*/  SHF.R.U32.HI R24, RZ, 0x3, R51 ;  /* 0x00000003ff187819 */ /* 0x000fe40000011633 */
[----:B------:R-:W-:Y:S01]  /*05c0*/  SHF.L.W.U32.HI R5, R41, 0xf, R41 ;  /* 0x0000000f29057819 */ /* 0x000fe20000010e29 */
[----:B------:R-:W-:Y:S01]  /*05d0*/  LDS.U8 R14, [UR4+0x15] ;  /* 0x00001504ff0e7984 */ /* 0x000fe20008000000 */
[----:B------:R-:W-:Y:S01]  /*05e0*/  LOP3.LUT R42, R24, R42, R29, 0x96, !PT ;  /* 0x0000002a182a7212 */ /* 0x000fe200078e961d */
[----:B--2---:R-:W-:Y:S01]  /*05f0*/  IMAD R21, R21, 0x100, R6 ;  /* 0x0000010015157824 */ /* 0x004fe200078e0206 */
[--C-:B------:R-:W-:Y:S01]  /*0600*/  SHF.L.W.U32.HI R20, R41, 0xd, R41.reuse ;  /* 0x0000000d29147819 */ /* 0x100fe20000010e29 */
[----:B------:R-:W2:Y:S01]  /*0610*/  LDS.U8 R23, [UR4+0x14] ;  /* 0x00001404ff177984 */ /* 0x000ea20008000000 */
[----:B------:R-:W-:-:S03]  /*0620*/  SHF.R.U32.HI R24, RZ, 0xa, R41 ;  /* 0x0000000aff187819 */ /* 0x000fc60000011629 */
[----:B------:R-:W-:Y:S01]  /*0630*/  LDS.U8 R10, [UR4+0x25] ;  /* 0x00002504ff0a7984 */ /* 0x000fe20008000000 */
[----:B---3--:R-:W-:Y:S01]  /*0640*/  IMAD R16, R25, 0x100, R16 ;  /* 0x0000010019107824 */ /* 0x008fe200078e0210 */
[----:B------:R-:W-:Y:S02]  /*0650*/  LOP3.LUT R6, R24, R5, R20, 0x96, !PT ;  /* 0x0000000518067212 */ /* 0x000fe400078e9614 */
[----:B------:R-:W3:Y:S04]  /*0660*/  LDS.U8 R13, [UR4+0x24] ;  /* 0x00002404ff0d7984 */ /* 0x000ee80008000000 */
[----:B------:R-:W3:Y:S01]  /*0670*/  LDS.U8 R9, [UR4+0x16] ;  /* 0x00001604ff097984 */ /* 0x000ee20008000000 */
[----:B----4-:R-:W-:-:S03]  /*0680*/  IMAD R15, R26, 0x100, R15 ;  /* 0x000001001a0f7824 */ /* 0x010fc600078e020f */
[----:B------:R-:W-:Y:S01]  /*0690*/  LDS.U8 R4, [UR4+0x2d] ;  /* 0x00002d04ff047984 */ /* 0x000fe20008000000 */
[----:B-----5:R-:W-:-:S03]  /*06a0*/  IMAD R12, R21, 0x100, R12 ;  /* 0x00000100150c7824 */ /* 0x020fc600078e020c */
[----:B------:R-:W4:Y:S01]  /*06b0*/  LDS.U8 R11, [UR4+0x2c] ;  /* 0x00002c04ff0b7984 */ /* 0x000f220008000000 */
[----:B0-----:R-:W-:-:S03]  /*06c0*/  IMAD R5, R16, 0x100, R17 ;  /* 0x0000010010057824 */ /* 0x001fc600078e0211 */
[----:B------:R-:W0:Y:S01]  /*06d0*/  LDS.U8 R8, [UR4+0x26] ;  /* 0x00002604ff087984 */ /* 0x000e220008000000 */
[----:B------:R-:W-:Y:S02]  /*06e0*/  IMAD R22, R15, 0x100, R22 ;  /* 0x000001000f167824 */ /* 0x000fe400078e0216 */
[----:B------:R-:W-:Y:S01]  /*06f0*/  IMAD.SHL.U32 R15, R12, 0x100, RZ ;  /* 0x000001000c0f7824 */ /* 0x000fe200078e00ff */
[----:B------:R-:W5:Y:S01]  /*0700*/  LDS.U8 R18, [UR4+0x2e] ;  /* 0x00002e04ff127984 */ /* 0x000f620008000000 */
[----:B------:R-:W-:Y:S02]  /*0710*/  IMAD.SHL.U32 R5, R5, 0x100, RZ ;  /* 0x0000010005057824 */ /* 0x000fe400078e00ff */
[----:B------:R-:W-:Y:S01]  /*0720*/  IMAD.IADD R52, R52, 0x1, R15 ;  /* 0x0000000134347824 */ /* 0x000fe200078e020f */
[----:B------:R-:W5:Y:S01]  /*0730*/  LDS.U8 R19, [UR4+0x3] ;  /* 0x00000304ff137984 */ /* 0x000f620008000000 */
[----:B-1----:R-:W-:-:S03]  /*0740*/  IMAD.IADD R46, R46, 0x1, R5 ;  /* 0x000000012e2e7824 */ /* 0x002fc600078e0205 */
[----:B------:R-:W1:Y:S01]  /*0750*/  LDS.U8 R33, [UR4+0x27] ;  /* 0x00002704ff217984 */ /* 0x000e620008000000 */
[----:B------:R-:W-:Y:S02]  /*0760*/  SHF.L.W.U32.HI R16, R15, 0xe, R52 ;  /* 0x0000000e0f107819 */ /* 0x000fe40000010e34 */
[----:B------:R-:W-:Y:S01]  /*0770*/  SHF.L.W.U32.HI R15, R5, 0xd, R46 ;  /* 0x0000000d050f7819 */ /* 0x000fe20000010e2e */
[----:B------:R-:W1:Y:S01]  /*0780*/  LDS.U8 R44, [UR4+0x33] ;  /* 0x00003304ff2c7984 */ /* 0x000e620008000000 */
[----:B--2---:R-:W-:Y:S01]  /*0790*/  IMAD R20, R23, 0x100, R14 ;  /* 0x0000010017147824 */ /* 0x004fe200078e020e */
[----:B------:R-:W-:Y:S02]  /*07a0*/  SHF.R.U32.HI R14, RZ, 0xa, R5 ;  /* 0x0000000aff0e7819 */ /* 0x000fe40000011605 */
[----:B------:R-:W-:Y:S01]  /*07b0*/  LDS.U8 R35, [UR4+0x2f] ;  /* 0x00002f04ff237984 */ /* 0x000fe20008000000 */
[--C-:B------:R-:W-:Y:S02]  /*07c0*/  SHF.L.W.U32.HI R43, R52, 0x19, R52.reuse ;  /* 0x00000019342b7819 */ /* 0x100fe40000010e34 */
[----:B------:R-:W-:Y:S01]  /*07d0*/  SHF.R.U32.HI R17, RZ, 0x3, R52 ;  /* 0x00000003ff117819 */ /* 0x000fe20000011634 */
[----:B---3--:R-:W-:Y:S01]  /*07e0*/  IMAD R13, R13, 0x100, R10 ;  /* 0x000001000d0d7824 */ /* 0x008fe200078e020a */
[----:B------:R-:W-:Y:S01]  /*07f0*/  SHF.L.W.U32.HI R12, R5, 0xf, R46 ;  /* 0x0000000f050c7819 */ /* 0x000fe20000010e2e */
[----:B------:R-:W-:Y:S01]  /*0800*/  LDS.U8 R21, [UR4+0x18] ;  /* 0x00001804ff157984 */ /* 0x000fe20008000000 */
[----:B------:R-:W-:Y:S01]  /*0810*/  LOP3.LUT R43, R17, R43, R16, 0x96, !PT ;  /* 0x0000002b112b7212 */ /* 0x000fe200078e9610 */
[----:B------:R-:W-:Y:S01]  /*0820*/  IMAD R25, R20, 0x100, R9 ;  /* 0x0000010014197824 */ /* 0x000fe200078e0209 */
[----:B------:R-:W-:Y:S01]  /*0830*/  LOP3.LUT R9, R14, R12, R15, 0x96, !PT ;  /* 0x0000000c0e097212 */ /* 0x000fe200078e960f */
[----:B------:R-:W2:Y:S04]  /*0840*/  LDS.U8 R20, [UR4+0x19] ;  /* 0x00001904ff147984 */ /* 0x000ea80008000000 */
[----:B------:R-:W-:Y:S01]  /*0850*/  LDS.U8 R15, [UR4+0x1d] ;  /* 0x00001d04ff0f7984 */ /* 0x000fe20008000000 */
[----:B----4-:R-:W-:-:S03]  /*0860*/  IMAD R11, R11, 0x100, R4 ;  /* 0x000001000b0b7824 */ /* 0x010fc600078e0204 */
[----:B------:R-:W3:Y:S01]  /*0870*/  LDS.U8 R16, [UR4+0x1c] ;  /* 0x00001c04ff107984 */ /* 0x000ee20008000000 */
[----:B0-----:R-:W-:-:S03]  /*0880*/  IMAD R8, R13, 0x100, R8 ;  /* 0x000001000d087824 */ /* 0x001fc600078e0208 */
[----:B------:R-:W-:Y:S01]  /*0890*/  LDS.U8 R12, [UR4+0x35] ;  /* 0x00003504ff0c7984 */ /* 0x000fe20008000000 */
[----:B-----5:R-:W-:-:S03]  /*08a0*/  IMAD R27, R11, 0x100, R18 ;  /* 0x000001000b1b7824 */ /* 0x020fc600078e0212 */
[----:B------:R-:W0:Y:S01]  /*08b0*/  LDS.U8 R17, [UR4+0x34] ;  /* 0x00003404ff117984 */ /* 0x000e220008000000 */
[----:B------:R-:W-:Y:S02]  /*08c0*/  IMAD.SHL.U32 R4, R8, 0x100, RZ ;  /* 0x0000010008047824 */ /* 0x000fe400078e00ff */
[----:B------:R-:W-:Y:S01]  /*08d0*/  IMAD.U32 R48, R48, 0x100, R19 ;  /* 0x0000010030307824 */ /* 0x000fe200078e0013 */
[----:B------:R-:W4:Y:S01]  /*08e0*/  LDS.U8 R14, [UR4+0x1a] ;  /* 0x00001a04ff0e7984 */ /* 0x000f220008000000 */
[----:B-1----:R-:W-:-:S03]  /*08f0*/  IMAD.IADD R33, R33, 0x1, R4 ;  /* 0x0000000121217824 */ /* 0x002fc600078e0204 */
[----:B------:R-:W1:Y:S02]  /*0900*/  LDS.U8 R18, [UR4+0x36] ;  /* 0x00003604ff127984 */ /* 0x000e640008000000 */
[----:B------:R-:W-:Y:S02]  /*0910*/  IADD3 R19, PT, PT, R48, R9, R33 ;  /* 0x0000000930137210 */ /* 0x000fe40007ffe021 */
[----:B------:R-:W5:Y:S01]  /*0920*/  LDS.U8 R53, [UR4+0x17] ;  /* 0x00001704ff357984 */ /* 0x000f620008000000 */
[----:B------:R-:W-:Y:S02]  /*0930*/  IMAD.SHL.U32 R9, R22, 0x100, RZ ;  /* 0x0000010016097824 */ /* 0x000fe400078e00ff */
[----:B------:R-:W-:Y:S01]  /*0940*/  IMAD.SHL.U32 R22, R25, 0x100, RZ ;  /* 0x0000010019167824 */ /* 0x000fe200078e00ff */
[----:B------:R-:W5:Y:S01]  /*0950*/  LDS.U8 R13, [UR4+0x1e] ;  /* 0x00001e04ff0d7984 */ /* 0x000f620008000000 */
[----:B------:R-:W-:Y:S02]  /*0960*/  IMAD.IADD R44, R44, 0x1, R9 ;  /* 0x000000012c2c7824 */ /* 0x000fe400078e0209 */
[----:B------:R-:W-:Y:S01]  /*0970*/  IMAD.IADD R40, R40, 0x1, R19 ;  /* 0x0000000128287824 */ /* 0x000fe200078e0213 */
[----:B------:R-:W-:Y:S02]  /*0980*/  LDS.U8 R8, [UR4+0x21] ;  /* 0x00002104ff087984 */ /* 0x000fe40008000000 */
[----:B------:R-:W-:Y:S01]  /*0990*/  IADD3 R26, PT, PT, R51, R6, R44 ;  /* 0x00000006331a7210 */ /* 0x000fe20007ffe02c */
[----:B------:R-:W-:Y:S01]  /*09a0*/  IMAD.SHL.U32 R6, R27, 0x100, RZ ;  /* 0x000001001b067824 */ /* 0x000fe200078e00ff */
[----:B------:R-:W5:Y:S01]  /*09b0*/  LDS.U8 R11, [UR4+0x20] ;  /* 0x00002004ff0b7984 */ /* 0x000f620008000000 */
[C---:B------:R-:W-:Y:S01]  /*09c0*/  SHF.L.W.U32.HI R19, R40.reuse, 0xf, R40 ;  /* 0x0000000f28137819 */ /* 0x040fe20000010e28 */
[----:B--2---:R-:W-:Y:S01]  /*09d0*/  IMAD R21, R21, 0x100, R20 ;  /* 0x0000010015157824 */ /* 0x004fe200078e0214 */
[--C-:B------:R-:W-:Y:S01]  /*09e0*/  SHF.L.W.U32.HI R24, R40, 0xd, R40.reuse ;  /* 0x0000000d28187819 */ /* 0x100fe20000010e28 */
[----:B------:R-:W2:Y:S01]  /*09f0*/  LDS.U8 R45, [UR4+0x37] ;  /* 0x00003704ff2d7984 */ /* 0x000ea20008000000 */
[----:B------:R-:W-:Y:S01]  /*0a00*/  SHF.R.U32.HI R23, RZ, 0xa, R40 ;  /* 0x0000000aff177819 */ /* 0x000fe20000011628 */
[----:B------:R-:W-:-:S02]  /*0a10*/  IMAD.IADD R35, R35, 0x1, R6 ;  /* 0x0000000123237824 */ /* 0x000fc400078e0206 */
[----:B------:R-:W2:Y:S01]  /*0a20*/  LDS.U8 R54, [UR4+0x1b] ;  /* 0x00001b04ff367984 */ /* 0x000ea20008000000 */
[----:B------:R-:W-:Y:S01]  /*0a30*/  LOP3.LUT R19, R23, R19, R24, 0x96, !PT ;  /* 0x0000001317137212 */ /* 0x000fe200078e9618 */
[----:B---3--:R-:W-:Y:S02]  /*0a40*/  IMAD R16, R16, 0x100, R15 ;  /* 0x0000010010107824 */ /* 0x008fe400078e020f */
[----:B------:R-:W3:Y:S01]  /*0a50*/  LDS.U8 R55, [UR4+0x1f] ;  /* 0x00001f04ff377984 */ /* 0x000ee20008000000 */
[----:B------:R-:W-:Y:S01]  /*0a60*/  IADD3 R23, PT, PT, R50, R19, R35 ;  /* 0x0000001332177210 */ /* 0x000fe20007ffe023 */
[----:B------:R-:W-:Y:S02]  /*0a70*/  IMAD.IADD R43, R43, 0x1, R26 ;  /* 0x000000012b2b7824 */ /* 0x000fe400078e021a */
[----:B------:R-:W3:Y:S01]  /*0a80*/  LDS.U8 R10, [UR4+0x22] ;  /* 0x00002204ff0a7984 */ /* 0x000ee20008000000 */
[----:B0-----:R-:W-:Y:S02]  /*0a90*/  IMAD R15, R17, 0x100, R12 ;  /* 0x00000100110f7824 */ /* 0x001fe400078e020c */
[----:B------:R-:W-:Y:S01]  /*0aa0*/  IMAD.IADD R42, R42, 0x1, R23 ;  /* 0x000000012a2a7824 */ /* 0x000fe200078e0217 */
[----:B------:R-:W0:Y:S01]  /*0ab0*/  LDS.U8 R32, [UR4+0x23] ;  /* 0x00002304ff207984 */ /* 0x000e220008000000 */
[----:B----4-:R-:W-:Y:S01]  /*0ac0*/  IMAD R21, R21, 0x100, R14 ;  /* 0x0000010015157824 */ /* 0x010fe200078e020e */
[--C-:B------:R-:W-:Y:S01]  /*0ad0*/  SHF.L.W.U32.HI R26, R43, 0xf, R43.reuse ;  /* 0x0000000f2b1a7819 */ /* 0x100fe20000010e2b */
[----:B------:R-:W4:Y:S01]  /*0ae0*/  LDCU UR4, c[0x0][0x360] ;  /* 0x00006c00ff0477ac */ /* 0x000f220008000800 */
[C---:B------:R-:W-:Y:S01]  /*0af0*/  SHF.L.W.U32.HI R12, R42.reuse, 0xf, R42 ;  /* 0x0000000f2a0c7819 */ /* 0x040fe20000010e2a */
[----:B-1----:R-:W-:Y:S01]  /*0b00*/  IMAD R18, R15, 0x100, R18 ;  /* 0x000001000f127824 */ /* 0x002fe200078e0212 */
[--C-:B------:R-:W-:Y:S01]  /*0b10*/  SHF.L.W.U32.HI R17, R42, 0xd, R42.reuse ;  /* 0x0000000d2a117819 */ /* 0x100fe20000010e2a */
[----:B------:R-:W-:Y:S01]  /*0b20*/  IMAD.SHL.U32 R15, R21, 0x100, RZ ;  /* 0x00000100150f7824 */ /* 0x000fe200078e00ff */
[----:B------:R-:W-:Y:S01]  /*0b30*/  SHF.R.U32.HI R14, RZ, 0xa, R42 ;  /* 0x0000000aff0e7819 */ /* 0x000fe2000001162a */
[----:B-----5:R-:W-:Y:S01]  /*0b40*/  IMAD.IADD R53, R53, 0x1, R22 ;  /* 0x0000000135357824 */ /* 0x020fe200078e0216 */
[----:B------:R-:W-:-:S02]  /*0b50*/  SHF.L.W.U32.HI R27, R43, 0xd, R43 ;  /* 0x0000000d2b1b7819 */ /* 0x000fc40000010e2b */
[----:B------:R-:W-:Y:S01]  /*0b60*/  LOP3.LUT R14, R14, R12, R17, 0x96, !PT ;  /* 0x0000000c0e0e7212 */ /* 0x000fe200078e9611 */
[----:B------:R-:W-:Y:S01]  /*0b70*/  IMAD.SHL.U32 R12, R18, 0x100, RZ ;  /* 0x00000100120c7824 */ /* 0x000fe200078e00ff */
[----:B------:R-:W-:Y:S01]  /*0b80*/  SHF.L.W.U32.HI R25, R22, 0xe, R53 ;  /* 0x0000000e16197819 */ /* 0x000fe20000010e35 */
[----:B------:R-:W-:Y:S01]  /*0b90*/  IMAD R13, R16, 0x100, R13 ;  /* 0x00000100100d7824 */ /* 0x000fe200078e020d */
[--C-:B------:R-:W-:Y:S02]  /*0ba0*/  SHF.L.W.U32.HI R22, R53, 0x19, R53.reuse ;  /* 0x0000001935167819 */ /* 0x100fe40000010e35 */
[----:B------:R-:W-:Y:S01]  /*0bb0*/  SHF.R.U32.HI R24, RZ, 0x3, R53 ;  /* 0x00000003ff187819 */ /* 0x000fe20000011635 */
[----:B------:R-:W-:Y:S01]  /*0bc0*/  IMAD R17, R11, 0x100, R8 ;  /* 0x000001000b117824 */ /* 0x000fe200078e0208 */
[----:B------:R-:W-:Y:S01]  /*0bd0*/  SHF.R.U32.HI R28, RZ, 0xa, R43 ;  /* 0x0000000aff1c7819 */ /* 0x000fe2000001162b */
[----:B------:R-:W-:Y:S01]  /*0be0*/  IMAD.SHL.U32 R8, R13, 0x100, RZ ;  /* 0x000001000d087824 */ /* 0x000fe200078e00ff */
[----:B------:R-:W-:Y:S01]  /*0bf0*/  LOP3.LUT R22, R24, R22, R25, 0x96, !PT ;  /* 0x0000001618167212 */ /* 0x000fe200078e9619 */
[----:B--2---:R-:W-:Y:S01]  /*0c00*/  IMAD.IADD R45, R45, 0x1, R12 ;  /* 0x000000012d2d7824 */ /* 0x004fe200078e020c */
[----:B------:R-:W-:Y:S01]  /*0c10*/  LOP3.LUT R19, R28, R26, R27, 0x96, !PT ;  /* 0x0000001a1c137212 */ /* 0x000fe200078e961b */
[----:B------:R-:W-:-:S03]  /*0c20*/  IMAD.IADD R54, R54, 0x1, R15 ;  /* 0x0000000136367824 */ /* 0x000fc600078e020f */
[--C-:B------:R-:W-:Y:S02]  /*0c30*/  IADD3 R11, PT, PT, R52, R14, R45.reuse ;  /* 0x0000000e340b7210 */ /* 0x100fe40007ffe02d */
[----:B------:R-:W-:Y:S01]  /*0c40*/  SHF.L.W.U32.HI R12, R12, 0xe, R45 ;  /* 0x0000000e0c0c7819 */ /* 0x000fe20000010e2d */
[----:B---3--:R-:W-:Y:S01]  /*0c50*/  IMAD.IADD R55, R55, 0x1, R8 ;  /* 0x0000000137377824 */ /* 0x008fe200078e0208 */
[--C-:B------:R-:W-:Y:S01]  /*0c60*/  SHF.L.W.U32.HI R16, R15, 0xe, R54.reuse ;  /* 0x0000000e0f107819 */ /* 0x100fe20000010e36 */
[----:B------:R-:W-:Y:S01]  /*0c70*/  IMAD.IADD R36, R22, 0x1, R11 ;  /* 0x0000000116247824 */ /* 0x000fe200078e020b */
[----:B------:R-:W-:Y:S01]  /*0c80*/  SHF.L.W.U32.HI R13, R54, 0x19, R54 ;  /* 0x00000019360d7819 */ /* 0x000fe20000010e36 */
[----:B------:R-:W-:Y:S01]  /*0c90*/  IMAD R10, R17, 0x100, R10 ;  /* 0x00000100110a7824 */ /* 0x000fe200078e020a */
[----:B------:R-:W-:Y:S02]  /*0ca0*/  SHF.R.U32.HI R15, RZ, 0x3, R54 ;  /* 0x00000003ff0f7819 */ /* 0x000fe40000011636 */
[----:B------:R-:W-:Y:S01]  /*0cb0*/  SHF.L.W.U32.HI R17, R8, 0xe, R55 ;  /* 0x0000000e08117819 */ /* 0x000fe20000010e37 */
[----:B------:R-:W-:Y:S01]  /*0cc0*/  IMAD.SHL.U32 R11, R10, 0x100, RZ ;  /* 0x000001000a0b7824 */ /* 0x000fe200078e00ff */
[----:B------:R-:W-:-:S02]  /*0cd0*/  LOP3.LUT R13, R15, R13, R16, 0x96, !PT ;  /* 0x0000000d0f0d7212 */ /* 0x000fc400078e9610 */
[----:B------:R-:W-:Y:S01]  /*0ce0*/  IADD3 R8, PT, PT, R53, R19, R46 ;  /* 0x0000001335087210 */ /* 0x000fe20007ffe02e */
[----:B0-----:R-:W-:Y:S01]  /*0cf0*/  IMAD.IADD R32, R32, 0x1, R11 ;  /* 0x0000000120207824 */ /* 0x001fe200078e020b */
[C-C-:B------:R-:W-:Y:S02]  /*0d00*/  SHF.L.W.U32.HI R10, R36.reuse, 0xf, R36.reuse ;  /* 0x0000000f240a7819 */ /* 0x140fe40000010e24 */
[----:B------:R-:W-:Y:S01]  /*0d10*/  SHF.L.W.U32.HI R15, R36, 0xd, R36 ;  /* 0x0000000d240f7819 */ /* 0x000fe20000010e24 */
[----:B------:R-:W-:Y:S01]  /*0d20*/  IMAD.IADD R37, R13, 0x1, R8 ;  /* 0x000000010d257824 */ /* 0x000fe200078e0208 */
[----:B------:R-:W-:Y:S02]  /*0d30*/  SHF.R.U32.HI R14, RZ, 0xa, R36 ;  /* 0x0000000aff0e7819 */ /* 0x000fe40000011624 */
[--C-:B------:R-:W-:Y:S02]  /*0d40*/  SHF.L.W.U32.HI R16, R55, 0x19, R55.reuse ;  /* 0x0000001937107819 */ /* 0x100fe40000010e37 */
[----:B------:R-:W-:-:S02]  /*0d50*/  SHF.R.U32.HI R18, RZ, 0x3, R55 ;  /* 0x00000003ff127819 */ /* 0x000fc40000011637 */
[----:B------:R-:W-:Y:S02]  /*0d60*/  LOP3.LUT R10, R14, R10, R15, 0x96, !PT ;  /* 0x0000000a0e0a7212 */ /* 0x000fe400078e960f */
[----:B------:R-:W-:Y:S02]  /*0d70*/  LOP3.LUT R16, R18, R16, R17, 0x96, !PT ;  /* 0x0000001012107212 */ /* 0x000fe400078e9611 */
[C-C-:B------:R-:W-:Y:S02]  /*0d80*/  SHF.L.W.U32.HI R8, R37.reuse, 0xf, R37.reuse ;  /* 0x0000000f25087819 */ /* 0x140fe40000010e25 */
[--C-:B------:R-:W-:Y:S02]  /*0d90*/  SHF.L.W.U32.HI R13, R37, 0xd, R37.reuse ;  /* 0x0000000d250d7819 */ /* 0x100fe40000010e25 */
[----:B------:R-:W-:Y:S02]  /*0da0*/  SHF.R.U32.HI R14, RZ, 0xa, R37 ;  /* 0x0000000aff0e7819 */ /* 0x000fe40000011625 */
[----:B------:R-:W-:-:S02]  /*0db0*/  SHF.L.W.U32.HI R18, R11, 0xe, R32 ;  /* 0x0000000e0b127819 */ /* 0x000fc40000010e20 */
[----:B------:R-:W-:Y:S02]  /*0dc0*/  IADD3 R11, PT, PT, R54, R10, R47 ;  /* 0x0000000a360b7210 */ /* 0x000fe40007ffe02f */
[--C-:B------:R-:W-:Y:S02]  /*0dd0*/  SHF.L.W.U32.HI R15, R32, 0x19, R32.reuse ;  /* 0x00000019200f7819 */ /* 0x100fe40000010e20 */
[----:B------:R-:W-:Y:S01]  /*0de0*/  SHF.R.U32.HI R17, RZ, 0x3, R32 ;  /* 0x00000003ff117819 */ /* 0x000fe20000011620 */
[----:B------:R-:W-:Y:S01]  /*0df0*/  IMAD.IADD R38, R16, 0x1, R11 ;  /* 0x0000000110267824 */ /* 0x000fe200078e020b */
[----:B------:R-:W-:Y:S02]  /*0e00*/  LOP3.LUT R8, R14, R8, R13, 0x96, !PT ;  /* 0x000000080e087212 */ /* 0x000fe400078e960d */
[----:B------:R-:W-:Y:S02]  /*0e10*/  LOP3.LUT R15, R17, R15, R18, 0x96, !PT ;  /* 0x0000000f110f7212 */ /* 0x000fe400078e9612 */
[----:B------:R-:W-:-:S02]  /*0e20*/  IADD3 R8, PT, PT, R55, R8, R40 ;  /* 0x0000000837087210 */ /* 0x000fc40007ffe028 */
[--C-:B------:R-:W-:Y:S02]  /*0e30*/  SHF.L.W.U32.HI R14, R4, 0xe, R33.reuse ;  /* 0x0000000e040e7819 */ /* 0x100fe40000010e21 */
[--C-:B------:R-:W-:Y:S01]  /*0e40*/  SHF.L.W.U32.HI R13, R33, 0x19, R33.reuse ;  /* 0x00000019210d7819 */ /* 0x100fe20000010e21 */
[----:B------:R-:W-:Y:S01]  /*0e50*/  IMAD.IADD R39, R15, 0x1, R8 ;  /* 0x000000010f277824 */ /* 0x000fe200078e0208 */
[----:B------:R-:W-:Y:S02]  /*0e60*/  SHF.R.U32.HI R16, RZ, 0x3, R33 ;  /* 0x00000003ff107819 */ /* 0x000fe40000011621 */
[C-C-:B------:R-:W-:Y:S02]  /*0e70*/  SHF.L.W.U32.HI R4, R38.reuse, 0xf, R38.reuse ;  /* 0x0000000f26047819 */ /* 0x140fe40000010e26 */
[--C-:B------:R-:W-:Y:S02]  /*0e80*/  SHF.L.W.U32.HI R11, R38, 0xd, R38.reuse ;  /* 0x0000000d260b7819 */ /* 0x100fe40000010e26 */
[----:B------:R-:W-:-:S02]  /*0e90*/  SHF.R.U32.HI R10, RZ, 0xa, R38 ;  /* 0x0000000aff0a7819 */ /* 0x000fc40000011626 */
[----:B------:R-:W-:Y:S02]  /*0ea0*/  LOP3.LUT R13, R16, R13, R14, 0x96, !PT ;  /* 0x0000000d100d7212 */ /* 0x000fe400078e960e */
[----:B------:R-:W-:Y:S02]  /*0eb0*/  LOP3.LUT R4, R10, R4, R11, 0x96, !PT ;  /* 0x000000040a047212 */ /* 0x000fe400078e960b */
[----:B------:R-:W-:Y:S02]  /*0ec0*/  SHF.L.W.U32.HI R14, R7, 0xe, R34 ;  /* 0x0000000e070e7819 */ /* 0x000fe40000010e22 */
[C-C-:B------:R-:W-:Y:S02]  /*0ed0*/  SHF.L.W.U32.HI R7, R39.reuse, 0xf, R39.reuse ;  /* 0x0000000f27077819 */ /* 0x140fe40000010e27 */
[--C-:B------:R-:W-:Y:S02]  /*0ee0*/  SHF.L.W.U32.HI R8, R39, 0xd, R39.reuse ;  /* 0x0000000d27087819 */ /* 0x100fe40000010e27 */
[----:B------:R-:W-:-:S02]  /*0ef0*/  SHF.R.U32.HI R10, RZ, 0xa, R39 ;  /* 0x0000000aff0a7819 */ /* 0x000fc40000011627 */
        /* <DEDUP_REMOVED lines=27> */
[C-C-:B------:R-:W-:Y:S02]  /*10b0*/  SHF.L.W.U32.HI R6, R26.reuse, 0xf, R26.reuse ;  /* 0x0000000f1a067819 */ /* 0x140fe40000010e1a */
[----:B------:R-:W-:Y:S01]  /*10c0*/  SHF.L.W.U32.HI R7, R26, 0xd, R26 ;  /* 0x0000000d1a077819 */ /* 0x000fe20000010e1a */
[----:B------:R-:W-:Y:S01]  /*10d0*/  IMAD.IADD R27, R11, 0x1, R4 ;  /* 0x000000010b1b7824 */ /* 0x000fe200078e0204 */
[----:B------:R-:W-:Y:S02]  /*10e0*/  SHF.R.U32.HI R8, RZ, 0xa, R26 ;  /* 0x0000000aff087819 */ /* 0x000fe4000001161a */
[--C-:B------:R-:W-:Y:S02]  /*10f0*/  SHF.L.W.U32.HI R9, R45, 0x19, R45.reuse ;  /* 0x000000192d097819 */ /* 0x100fe40000010e2d */
[----:B------:R-:W-:Y:S02]  /*1100*/  SHF.R.U32.HI R10, RZ, 0x3, R45 ;  /* 0x00000003ff0a7819 */ /* 0x000fe4000001162d */
[----:B------:R-:W-:-:S02]  /*1110*/  LOP3.LUT R6, R8, R6, R7, 0x96, !PT ;  /* 0x0000000608067212 */ /* 0x000fc400078e9607 */
[----:B------:R-:W-:Y:S02]  /*1120*/  SHF.L.W.U32.HI R11, R5, 0xe, R46 ;  /* 0x0000000e050b7819 */ /* 0x000fe40000010e2e */
[C-C-:B------:R-:W-:Y:S02]  /*1130*/  SHF.L.W.U32.HI R4, R27.reuse, 0xf, R27.reuse ;  /* 0x0000000f1b047819 */ /* 0x140fe40000010e1b */
[--C-:B------:R-:W-:Y:S02]  /*1140*/  SHF.L.W.U32.HI R5, R27, 0xd, R27.reuse ;  /* 0x0000000d1b057819 */ /* 0x100fe40000010e1b */
[----:B------:R-:W-:Y:S02]  /*1150*/  SHF.R.U32.HI R7, RZ, 0xa, R27 ;  /* 0x0000000aff077819 */ /* 0x000fe4000001161b */
[----:B------:R-:W-:Y:S02]  /*1160*/  LOP3.LUT R9, R10, R9, R12, 0x96, !PT ;  /* 0x000000090a097212 */ /* 0x000fe400078e960c */
[----:B------:R-:W-:-:S02]  /*1170*/  IADD3 R6, PT, PT, R44, R6, R37 ;  /* 0x000000062c067210 */ /* 0x000fc40007ffe025 */
[--C-:B------:R-:W-:Y:S02]  /*1180*/  SHF.L.W.U32.HI R8, R46, 0x19, R46.reuse ;  /* 0x000000192e087819 */ /* 0x100fe40000010e2e */
[----:B------:R-:W-:Y:S01]  /*1190*/  SHF.R.U32.HI R10, RZ, 0x3, R46 ;  /* 0x00000003ff0a7819 */ /* 0x000fe2000001162e */
[----:B------:R-:W-:Y:S01]  /*11a0*/  IMAD.IADD R28, R9, 0x1, R6 ;  /* 0x00000001091c7824 */ /* 0x000fe200078e0206 */
[----:B------:R-:W-:Y:S02]  /*11b0*/  LOP3.LUT R4, R7, R4, R5, 0x96, !PT ;  /* 0x0000000407047212 */ /* 0x000fe400078e9605 */
[----:B------:R-:W-:Y:S02]  /*11c0*/  LOP3.LUT R8, R10, R8, R11, 0x96, !PT ;  /* 0x000000080a087212 */ /* 0x000fe400078e960b */
[----:B------:R-:W-:Y:S02]  /*11d0*/  IADD3 R29, PT, PT, R45, R4, R38 ;  /* 0x000000042d1d7210 */ /* 0x000fe40007ffe026 */
[----:B------:R-:W-:-:S02]  /*11e0*/  SHF.L.W.U32.HI R7, R0, 0xe, R47 ;  /* 0x0000000e00077819 */ /* 0x000fc40000010e2f */
[--C-:B------:R-:W-:Y:S01]  /*11f0*/  SHF.L.W.U32.HI R0, R28, 0xf, R28.reuse ;  /* 0x0000000f1c007819 */ /* 0x100fe20000010e1c */
[----:B------:R-:W-:Y:S01]  /*1200*/  IMAD.IADD R29, R8, 0x1, R29 ;  /* 0x00000001081d7824 */ /* 0x000fe200078e021d */
[--C-:B------:R-:W-:Y:S02]  /*1210*/  SHF.L.W.U32.HI R5, R28, 0xd, R28.reuse ;  /* 0x0000000d1c057819 */ /* 0x100fe40000010e1c */
[----:B------:R-:W-:Y:S02]  /*1220*/  SHF.R.U32.HI R4, RZ, 0xa, R28 ;  /* 0x0000000aff047819 */ /* 0x000fe4000001161c */
[--C-:B------:R-:W-:Y:S02]  /*1230*/  SHF.L.W.U32.HI R6, R47, 0x19, R47.reuse ;  /* 0x000000192f067819 */ /* 0x100fe40000010e2f */
[----:B------:R-:W-:Y:S02]  /*1240*/  SHF.R.U32.HI R9, RZ, 0x3, R47 ;  /* 0x00000003ff097819 */ /* 0x000fe4000001162f */
[----:B------:R-:W-:-:S02]  /*1250*/  LOP3.LUT R0, R4, R0, R5, 0x96, !PT ;  /* 0x0000000004007212 */ /* 0x000fc400078e9605 */
[----:B------:R-:W-:Y:S02]  /*1260*/  LOP3.LUT R6, R9, R6, R7, 0x96, !PT ;  /* 0x0000000609067212 */ /* 0x000fe400078e9607 */
[C-C-:B------:R-:W-:Y:S02]  /*1270*/  SHF.L.W.U32.HI R4, R29.reuse, 0xf, R29.reuse ;  /* 0x0000000f1d047819 */ /* 0x140fe40000010e1d */
[--C-:B------:R-:W-:Y:S02]  /*1280*/  SHF.L.W.U32.HI R7, R29, 0xd, R29.reuse ;  /* 0x0000000d1d077819 */ /* 0x100fe40000010e1d */
[----:B------:R-:W-:Y:S02]  /*1290*/  SHF.R.U32.HI R8, RZ, 0xa, R29 ;  /* 0x0000000aff087819 */ /* 0x000fe4000001161d */
[----:B------:R-:W-:Y:S02]  /*12a0*/  IADD3 R5, PT, PT, R46, R0, R39 ;  /* 0x000000002e057210 */ /* 0x000fe40007ffe027 */
[----:B------:R-:W-:-:S02]  /*12b0*/  SHF.L.W.U32.HI R9, R40, 0x19, R40 ;  /* 0x0000001928097819 */ /* 0x000fc40000010e28 */
[--C-:B------:R-:W-:Y:S01]  /*12c0*/  SHF.L.W.U32.HI R10, R40, 0xe, R40.reuse ;  /* 0x0000000e280a7819 */ /* 0x100fe20000010e28 */
[----:B------:R-:W-:Y:S01]  /*12d0*/  IMAD.IADD R30, R6, 0x1, R5 ;  /* 0x00000001061e7824 */ /* 0x000fe200078e0205 */
[----:B------:R-:W-:Y:S02]  /*12e0*/  SHF.R.U32.HI R11, RZ, 0x3, R40 ;  /* 0x00000003ff0b7819 */ /* 0x000fe40000011628 */
[----:B------:R-:W-:Y:S02]  /*12f0*/  LOP3.LUT R4, R8, R4, R7, 0x96, !PT ;  /* 0x0000000408047212 */ /* 0x000fe400078e9607 */
[----:B------:R-:W-:Y:S02]  /*1300*/  LOP3.LUT R9, R11, R9, R10, 0x96, !PT ;  /* 0x000000090b097212 */ /* 0x000fe400078e960a */
[----:B------:R-:W-:Y:S02]  /*1310*/  IADD3 R4, PT, PT, R47, R4, R24 ;  /* 0x000000042f047210 */ /* 0x000fe40007ffe018 */
[----:B------:R-:W-:-:S02]  /*1320*/  SHF.L.W.U32.HI R0, R30, 0xf, R30 ;  /* 0x0000000f1e007819 */ /* 0x000fc40000010e1e */
[----:B------:R-:W-:Y:S01]  /*1330*/  SHF.L.W.U32.HI R5, R30, 0xd, R30 ;  /* 0x0000000d1e057819 */ /* 0x000fe20000010e1e */
[----:B------:R-:W-:Y:S01]  /*1340*/  IMAD.IADD R31, R9, 0x1, R4 ;  /* 0x00000001091f7824 */ /* 0x000fe200078e0204 */
[----:B------:R-:W-:Y:S02]  /*1350*/  SHF.R.U32.HI R6, RZ, 0xa, R30 ;  /* 0x0000000aff067819 */ /* 0x000fe4000001161e */
[C-C-:B------:R-:W-:Y:S02]  /*1360*/  SHF.L.W.U32.HI R7, R41.reuse, 0x19, R41.reuse ;  /* 0x0000001929077819 */ /* 0x140fe40000010e29 */
[--C-:B------:R-:W-:Y:S02]  /*1370*/  SHF.L.W.U32.HI R8, R41, 0xe, R41.reuse ;  /* 0x0000000e29087819 */ /* 0x100fe40000010e29 */
[----:B------:R-:W-:Y:S02]  /*1380*/  SHF.R.U32.HI R10, RZ, 0x3, R41 ;  /* 0x00000003ff0a7819 */ /* 0x000fe40000011629 */
[----:B------:R-:W-:-:S02]  /*1390*/  LOP3.LUT R0, R6, R0, R5, 0x96, !PT ;  /* 0x0000000006007212 */ /* 0x000fc400078e9605 */
[C-C-:B------:R-:W-:Y:S02]  /*13a0*/  SHF.L.W.U32.HI R4, R31.reuse, 0xf, R31.reuse ;  /* 0x0000000f1f047819 */ /* 0x140fe40000010e1f */
[--C-:B------:R-:W-:Y:S02]  /*13b0*/  SHF.L.W.U32.HI R5, R31, 0xd, R31.reuse ;  /* 0x0000000d1f057819 */ /* 0x100fe40000010e1f */
[----:B------:R-:W-:Y:S02]  /*13c0*/  SHF.R.U32.HI R6, RZ, 0xa, R31 ;  /* 0x0000000aff067819 */ /* 0x000fe4000001161f */
[----:B------:R-:W-:Y:S02]  /*13d0*/  LOP3.LUT R7, R10, R7, R8, 0x96, !PT ;  /* 0x000000070a077212 */ /* 0x000fe400078e9608 */
[----:B------:R-:W-:Y:S02]  /*13e0*/  IADD3 R0, PT, PT, R40, R0, R25 ;  /* 0x0000000028007210 */ /* 0x000fe40007ffe019 */
[----:B------:R-:W-:-:S02]  /*13f0*/  SHF.L.W.U32.HI R8, R42, 0x19, R42 ;  /* 0x000000192a087819 */ /* 0x000fc40000010e2a */
[----:B------:R-:W-:Y:S01]  /*1400*/  SHF.L.W.U32.HI R9, R42, 0xe, R42 ;  /* 0x0000000e2a097819 */ /* 0x000fe20000010e2a */
[----:B------:R-:W-:Y:S01]  /*1410*/  IMAD.IADD R16, R7, 0x1, R0 ;  /* 0x0000000107107824 */ /* 0x000fe200078e0200 */
[----:B------:R-:W-:Y:S02]  /*1420*/  SHF.R.U32.HI R10, RZ, 0x3, R42 ;  /* 0x00000003ff0a7819 */ /* 0x000fe4000001162a */
[----:B------:R-:W-:Y:S02]  /*1430*/  LOP3.LUT R4, R6, R4, R5, 0x96, !PT ;  /* 0x0000000406047212 */ /* 0x000fe400078e9605 */
[----:B------:R-:W-:Y:S02]  /*1440*/  LOP3.LUT R8, R10, R8, R9, 0x96, !PT ;  /* 0x000000080a087212 */ /* 0x000fe400078e9609 */
[----:B------:R-:W-:Y:S02]  /*1450*/  IADD3 R17, PT, PT, R41, R4, R26 ;  /* 0x0000000429117210 */ /* 0x000fe40007ffe01a */
[----:B------:R-:W-:-:S02]  /*1460*/  SHF.L.W.U32.HI R0, R16, 0xf, R16 ;  /* 0x0000000f10007819 */ /* 0x000fc40000010e10 */
[--C-:B------:R-:W-:Y:S01]  /*1470*/  SHF.L.W.U32.HI R5, R16, 0xd, R16.reuse ;  /* 0x0000000d10057819 */ /* 0x100fe20000010e10 */
[----:B------:R-:W-:Y:S01]  /*1480*/  IMAD.IADD R17, R8, 0x1, R17 ;  /* 0x0000000108117824 */ /* 0x000fe200078e0211 */
[----:B------:R-:W-:Y:S02]  /*1490*/  SHF.R.U32.HI R4, RZ, 0xa, R16 ;  /* 0x0000000aff047819 */ /* 0x000fe40000011610 */
[C-C-:B------:R-:W-:Y:S02]  /*14a0*/  SHF.L.W.U32.HI R6, R43.reuse, 0x19, R43.reuse ;  /* 0x000000192b067819 */ /* 0x140fe40000010e2b */
        /* <DEDUP_REMOVED lines=149> */
[--C-:B------:R-:W-:Y:S02]  /*1e00*/  SHF.L.W.U32.HI R59, R18, 0xe, R18.reuse ;  /* 0x0000000e123b7819 */ /* 0x100fe40000010e12 */
[----:B------:R-:W-:Y:S02]  /*1e10*/  SHF.R.U32.HI R58, RZ, 0x3, R18 ;  /* 0x00000003ff3a7819 */ /* 0x000fe40000011612 */
[----:B------:R-:W-:Y:S01]  /*1e20*/  LOP3.LUT R5, R6, R4, R5, 0x96, !PT ;  /* 0x0000000406057212 */ /* 0x000fe200078e9605 */
[----:B------:R-:W-:Y:S01]  /*1e30*/  IMAD.IADD R4, R7, 0x1, R0 ;  /* 0x0000000107047824 */ /* 0x000fe200078e0200 */
        /* <DEDUP_REMOVED lines=26> */
[----:B------:R-:W-:Y:S02]  /*1fe0*/  SHF.L.W.U32.HI R56, R21, 0x19, R21 ;  /* 0x0000001915387819 */ /* 0x000fe40000010e15 */
[C-C-:B------:R-:W-:Y:S02]  /*1ff0*/  SHF.L.W.U32.HI R0, R7.reuse, 0xf, R7.reuse ;  /* 0x0000000f07007819 */ /* 0x140fe40000010e07 */
[--C-:B------:R-:W-:Y:S02]  /*2000*/  SHF.L.W.U32.HI R61, R7, 0xd, R7.reuse ;  /* 0x0000000d073d7819 */ /* 0x100fe40000010e07 */
[----:B------:R-:W-:-:S02]  /*2010*/  SHF.R.U32.HI R62, RZ, 0xa, R7 ;  /* 0x0000000aff3e7819 */ /* 0x000fc40000011607 */
[----:B------:R-:W-:Y:S02]  /*2020*/  LOP3.LUT R58, R60, R58, R59, 0x96, !PT ;  /* 0x0000003a3c3a7212 */ /* 0x000fe400078e963b */
[--C-:B------:R-:W-:Y:S02]  /*2030*/  SHF.L.W.U32.HI R59, R21, 0xe, R21.reuse ;  /* 0x0000000e153b7819 */ /* 0x100fe40000010e15 */
[----:B------:R-:W-:Y:S02]  /*2040*/  SHF.R.U32.HI R60, RZ, 0x3, R21 ;  /* 0x00000003ff3c7819 */ /* 0x000fe40000011615 */
[C-C-:B------:R-:W-:Y:S02]  /*2050*/  SHF.L.W.U32.HI R63, R22.reuse, 0x19, R22.reuse ;  /* 0x00000019163f7819 */ /* 0x140fe40000010e16 */
[--C-:B------:R-:W-:Y:S02]  /*2060*/  SHF.L.W.U32.HI R64, R22, 0xe, R22.reuse ;  /* 0x0000000e16407819 */ /* 0x100fe40000010e16 */
[----:B------:R-:W-:-:S02]  /*2070*/  SHF.R.U32.HI R65, RZ, 0x3, R22 ;  /* 0x00000003ff417819 */ /* 0x000fc40000011616 */
[----:B------:R-:W-:Y:S01]  /*2080*/  LOP3.LUT R61, R62, R0, R61, 0x96, !PT ;  /* 0x000000003e3d7212 */ /* 0x000fe200078e963d */
[----:B------:R-:W-:Y:S01]  /*2090*/  IMAD.MOV.U32 R0, RZ, RZ, R1 ;  /* 0x000000ffff007224 */ /* 0x000fe200078e0001 */
[----:B------:R-:W-:Y:S02]  /*20a0*/  LOP3.LUT R60, R60, R56, R59, 0x96, !PT ;  /* 0x000000383c3c7212 */ /* 0x000fe400078e963b */
[----:B------:R-:W-:Y:S02]  /*20b0*/  IADD3 R59, PT, PT, R20, R58, R13 ;  /* 0x0000003a143b7210 */ /* 0x000fe40007ffe00d */
[----:B------:R-:W-:Y:S01]  /*20c0*/  LOP3.LUT R63, R65, R63, R64, 0x96, !PT ;  /* 0x0000003f413f7212 */ /* 0x000fe200078e9640 */
[----:B------:R0:W-:Y:S01]  /*20d0*/  STL.128 [R0], R48 ;  /* 0x0000003000007387 */ /* 0x0001e20000100c00 */
[----:B------:R-:W-:Y:S01]  /*20e0*/  IADD3 R56, PT, PT, R21, R61, R14 ;  /* 0x0000003d15387210 */ /* 0x000fe20007ffe00e */
[----:B------:R-:W-:Y:S01]  /*20f0*/  IMAD.IADD R60, R60, 0x1, R59 ;  /* 0x000000013c3c7824 */ /* 0x000fe200078e023b */
[--C-:B------:R-:W-:Y:S01]  /*2100*/  SHF.L.W.U32.HI R62, R23, 0x19, R23.reuse ;  /* 0x00000019173e7819 */ /* 0x100fe20000010e17 */
[----:B------:R1:W-:Y:S01]  /*2110*/  STL.128 [R0+0x10], R52 ;  /* 0x0000103400007387 */ /* 0x0003e20000100c00 */
[----:B------:R-:W-:Y:S01]  /*2120*/  SHF.R.U32.HI R64, RZ, 0x3, R23 ;  /* 0x00000003ff407819 */ /* 0x000fe20000011617 */
[----:B------:R-:W-:Y:S01]  /*2130*/  IMAD.IADD R61, R63, 0x1, R56 ;  /* 0x000000013f3d7824 */ /* 0x000fe200078e0238 */
[C-C-:B------:R-:W-:Y:S01]  /*2140*/  SHF.L.W.U32.HI R56, R60.reuse, 0xf, R60.reuse ;  /* 0x0000000f3c387819 */ /* 0x140fe20000010e3c */
[----:B------:R2:W-:Y:S01]  /*2150*/  STL.128 [R0+0x40], R40 ;  /* 0x0000402800007387 */ /* 0x0005e20000100c00 */
[----:B------:R-:W-:-:S02]  /*2160*/  SHF.L.W.U32.HI R59, R60, 0xd, R60 ;  /* 0x0000000d3c3b7819 */ /* 0x000fc40000010e3c */
[----:B------:R-:W-:Y:S01]  /*2170*/  SHF.R.U32.HI R58, RZ, 0xa, R60 ;  /* 0x0000000aff3a7819 */ /* 0x000fe2000001163c */
[----:B------:R-:W-:Y:S01]  /*2180*/  STL.128 [R0+0x30], R44 ;  /* 0x0000302c00007387 */ /* 0x000fe20000100c00 */
[----:B------:R-:W-:Y:S02]  /*2190*/  SHF.L.W.U32.HI R63, R23, 0xe, R23 ;  /* 0x0000000e173f7819 */ /* 0x000fe40000010e17 */
[----:B------:R-:W-:Y:S01]  /*21a0*/  LOP3.LUT R56, R58, R56, R59, 0x96, !PT ;  /* 0x000000383a387212 */ /* 0x000fe200078e963b */
[----:B------:R-:W-:Y:S01]  /*21b0*/  STL.128 [R0+0x20], R32 ;  /* 0x0000202000007387 */ /* 0x000fe20000100c00 */
[C-C-:B0-----:R-:W-:Y:S02]  /*21c0*/  SHF.L.W.U32.HI R48, R61.reuse, 0xf, R61.reuse ;  /* 0x0000000f3d307819 */ /* 0x141fe40000010e3d */
[--C-:B------:R-:W-:Y:S01]  /*21d0*/  SHF.L.W.U32.HI R49, R61, 0xd, R61.reuse ;  /* 0x0000000d3d317819 */ /* 0x100fe20000010e3d */
[----:B------:R-:W-:Y:S01]  /*21e0*/  STL.128 [R0+0x50], R36 ;  /* 0x0000502400007387 */ /* 0x000fe20000100c00 */
[----:B------:R-:W-:-:S02]  /*21f0*/  SHF.R.U32.HI R50, RZ, 0xa, R61 ;  /* 0x0000000aff327819 */ /* 0x000fc4000001163d */
[C-C-:B------:R-:W-:Y:S01]  /*2200*/  SHF.L.W.U32.HI R65, R8.reuse, 0x19, R8.reuse ;  /* 0x0000001908417819 */ /* 0x140fe20000010e08 */
[----:B------:R-:W-:Y:S01]  /*2210*/  STL.128 [R0+0x60], R24 ;  /* 0x0000601800007387 */ /* 0x000fe20000100c00 */
[--C-:B-1----:R-:W-:Y:S02]  /*2220*/  SHF.L.W.U32.HI R52, R8, 0xe, R8.reuse ;  /* 0x0000000e08347819 */ /* 0x102fe40000010e08 */
[----:B------:R-:W-:Y:S01]  /*2230*/  SHF.R.U32.HI R51, RZ, 0x3, R8 ;  /* 0x00000003ff337819 */ /* 0x000fe20000011608 */
[----:B------:R-:W-:Y:S01]  /*2240*/  STL.128 [R0+0x70], R28 ;  /* 0x0000701c00007387 */ /* 0x000fe20000100c00 */
[----:B------:R-:W-:Y:S02]  /*2250*/  LOP3.LUT R48, R50, R48, R49, 0x96, !PT ;  /* 0x0000003032307212 */ /* 0x000fe400078e9631 */
[----:B------:R-:W-:Y:S01]  /*2260*/  LOP3.LUT R62, R64, R62, R63, 0x96, !PT ;  /* 0x0000003e403e7212 */ /* 0x000fe200078e963f */
[----:B------:R-:W-:Y:S01]  /*2270*/  STL.128 [R0+0x80], R16 ;  /* 0x0000801000007387 */ /* 0x000fe20000100c00 */
[----:B------:R-:W-:-:S02]  /*2280*/  IADD3 R49, PT, PT, R22, R56, R15 ;  /* 0x0000003816317210 */ /* 0x000fc40007ffe00f */
[----:B------:R-:W-:Y:S01]  /*2290*/  LOP3.LUT R51, R51, R65, R52, 0x96, !PT ;  /* 0x0000004133337212 */ /* 0x000fe200078e9634 */
[----:B------:R0:W-:Y:S01]  /*22a0*/  STL.128 [R0+0x90], R20 ;  /* 0x0000901400007387 */ /* 0x0001e20000100c00 */
[----:B------:R-:W-:Y:S01]  /*22b0*/  IADD3 R48, PT, PT, R23, R48, R4 ;  /* 0x0000003017307210 */ /* 0x000fe20007ffe004 */
[----:B------:R-:W-:Y:S01]  /*22c0*/  IMAD.IADD R62, R62, 0x1, R49 ;  /* 0x000000013e3e7824 */ /* 0x000fe200078e0231 */
[--C-:B------:R-:W-:Y:S01]  /*22d0*/  SHF.L.W.U32.HI R52, R9, 0xe, R9.reuse ;  /* 0x0000000e09347819 */ /* 0x100fe20000010e09 */
[----:B------:R-:W-:Y:S01]  /*22e0*/  STL.128 [R0+0xa0], R8 ;  /* 0x0000a00800007387 */ /* 0x000fe20000100c00 */
[----:B------:R-:W-:Y:S01]  /*22f0*/  SHF.R.U32.HI R53, RZ, 0x3, R9 ;  /* 0x00000003ff357819 */ /* 0x000fe20000011609 */
[----:B------:R-:W-:Y:S01]  /*2300*/  IMAD.IADD R63, R51, 0x1, R48 ;  /* 0x00000001333f7824 */ /* 0x000fe200078e0230 */
[C-C-:B------:R-:W-:Y:S01]  /*2310*/  SHF.L.W.U32.HI R48, R62.reuse, 0xf, R62.reuse ;  /* 0x0000000f3e307819 */ /* 0x140fe20000010e3e */
[----:B------:R-:W-:Y:S01]  /*2320*/  STL.128 [R0+0xb0], R12 ;  /* 0x0000b00c00007387 */ /* 0x000fe20000100c00 */
[----:B------:R-:W-:-:S02]  /*2330*/  SHF.L.W.U32.HI R49, R62, 0xd, R62 ;  /* 0x0000000d3e317819 */ /* 0x000fc40000010e3e */
[----:B------:R-:W-:Y:S01]  /*2340*/  SHF.R.U32.HI R50, RZ, 0xa, R62 ;  /* 0x0000000aff327819 */ /* 0x000fe2000001163e */
[----:B------:R-:W-:Y:S01]  /*2350*/  STL.128 [R0+0xd0], R60 ;  /* 0x0000d03c00007387 */ /* 0x000fe20000100c00 */
[C-C-:B--2---:R-:W-:Y:S02]  /*2360*/  SHF.L.W.U32.HI R40, R63.reuse, 0xf, R63.reuse ;  /* 0x0000000f3f287819 */ /* 0x144fe40000010e3f */
[--C-:B------:R-:W-:Y:S01]  /*2370*/  SHF.L.W.U32.HI R41, R63, 0xd, R63.reuse ;  /* 0x0000000d3f297819 */ /* 0x100fe20000010e3f */
[----:B------:R1:W-:Y:S01]  /*2380*/  STL.128 [R0+0xc0], R4 ;  /* 0x0000c00400007387 */ /* 0x0003e20000100c00 */
[----:B------:R-:W-:Y:S01]  /*2390*/  SHF.R.U32.HI R42, RZ, 0xa, R63 ;  /* 0x0000000aff2a7819 */ /* 0x000fe2000001163f */
[----:B0-----:R-:W-:Y:S01]  /*23a0*/  IMAD.MOV.U32 R22, RZ, RZ, -0x5ab00ac6 ;  /* 0xa54ff53aff167424 */ /* 0x001fe200078e00ff */
[----:B------:R-:W-:Y:S02]  /*23b0*/  SHF.L.W.U32.HI R51, R9, 0x19, R9 ;  /* 0x0000001909337819 */ /* 0x000fe40000010e09 */
[----:B------:R-:W-:-:S02]  /*23c0*/  LOP3.LUT R48, R50, R48, R49, 0x96, !PT ;  /* 0x0000003032307212 */ /* 0x000fc400078e9631 */
[C-C-:B------:R-:W-:Y:S02]  /*23d0*/  SHF.L.W.U32.HI R54, R10.reuse, 0x19, R10.reuse ;  /* 0x000000190a367819 */ /* 0x140fe40000010e0a */
[--C-:B------:R-:W-:Y:S02]  /*23e0*/  SHF.L.W.U32.HI R43, R10, 0xe, R10.reuse ;  /* 0x0000000e0a2b7819 */ /* 0x100fe40000010e0a */
[----:B------:R-:W-:Y:S02]  /*23f0*/  SHF.R.U32.HI R44, RZ, 0x3, R10 ;  /* 0x00000003ff2c7819 */ /* 0x000fe4000001160a */
[----:B------:R-:W-:Y:S02]  /*2400*/  LOP3.LUT R42, R42, R40, R41, 0x96, !PT ;  /* 0x000000282a2a7212 */ /* 0x000fe400078e9629 */
[----:B------:R-:W-:Y:S02]  /*2410*/  LOP3.LUT R40, R53, R51, R52, 0x96, !PT ;  /* 0x0000003335287212 */ /* 0x000fe400078e9634 */
[----:B------:R-:W-:Y:S01]  /*2420*/  IADD3 R41, PT, PT, R8, R48, R5 ;  /* 0x0000003008297210 */ /* 0x000fe20007ffe005 */
[----:B-1----:R-:W-:Y:S01]  /*2430*/  IMAD.MOV.U32 R5, RZ, RZ, 0x5be0cd19 ;  /* 0x5be0cd19ff057424 */ /* 0x002fe200078e00ff */
[----:B------:R-:W-:-:S02]  /*2440*/  LOP3.LUT R43, R44, R54, R43, 0x96, !PT ;  /* 0x000000362c2b7212 */ /* 0x000fc400078e962b */
[----:B------:R-:W-:Y:S01]  /*2450*/  IADD3 R42, PT, PT, R9, R42, R6 ;  /* 0x0000002a092a7210 */ /* 0x000fe20007ffe006 */
[----:B------:R-:W-:Y:S01]  /*2460*/  IMAD.IADD R40, R40, 0x1, R41 ;  /* 0x0000000128287824 */ /* 0x000fe200078e0229 */
[C-C-:B------:R-:W-:Y:S02]  /*2470*/  SHF.L.W.U32.HI R45, R11.reuse, 0x19, R11.reuse ;  /* 0x000000190b2d7819 */ /* 0x140fe40000010e0b */
[----:B------:R-:W-:Y:S01]  /*2480*/  SHF.L.W.U32.HI R46, R11, 0xe, R11 ;  /* 0x0000000e0b2e7819 */ /* 0x000fe20000010e0b */
[----:B------:R-:W-:Y:S01]  /*2490*/  IMAD.IADD R41, R43, 0x1, R42 ;  /* 0x000000012b297824 */ /* 0x000fe200078e022a */
[C-C-:B------:R-:W-:Y:S02]  /*24a0*/  SHF.L.W.U32.HI R42, R40.reuse, 0xf, R40.reuse ;  /* 0x0000000f282a7819 */ /* 0x140fe40000010e28 */
[--C-:B------:R-:W-:Y:S02]  /*24b0*/  SHF.L.W.U32.HI R43, R40, 0xd, R40.reuse ;  /* 0x0000000d282b7819 */ /* 0x100fe40000010e28 */
[----:B------:R-:W-:-:S02]  /*24c0*/  SHF.R.U32.HI R44, RZ, 0xa, R40 ;  /* 0x0000000aff2c7819 */ /* 0x000fc40000011628 */
[C-C-:B------:R-:W-:Y:S02]  /*24d0*/  SHF.L.W.U32.HI R32, R41.reuse, 0xf, R41.reuse ;  /* 0x0000000f29207819 */ /* 0x140fe40000010e29 */
[--C-:B------:R-:W-:Y:S02]  /*24e0*/  SHF.L.W.U32.HI R33, R41, 0xd, R41.reuse ;  /* 0x0000000d29217819 */ /* 0x100fe40000010e29 */
[----:B------:R-:W-:Y:S02]  /*24f0*/  SHF.R.U32.HI R34, RZ, 0xa, R41 ;  /* 0x0000000aff227819 */ /* 0x000fe40000011629 */
[----:B------:R-:W-:Y:S02]  /*2500*/  SHF.R.U32.HI R47, RZ, 0x3, R11 ;  /* 0x00000003ff2f7819 */ /* 0x000fe4000001160b */
[----:B------:R-:W-:Y:S02]  /*2510*/  LOP3.LUT R42, R44, R42, R43, 0x96, !PT ;  /* 0x0000002a2c2a7212 */ /* 0x000fe400078e962b */
[----:B------:R-:W-:-:S02]  /*2520*/  SHF.L.W.U32.HI R48, R12, 0x19, R12 ;  /* 0x000000190c307819 */ /* 0x000fc40000010e0c */
[--C-:B------:R-:W-:Y:S02]  /*2530*/  SHF.L.W.U32.HI R35, R12, 0xe, R12.reuse ;  /* 0x0000000e0c237819 */ /* 0x100fe40000010e0c */
[----:B------:R-:W-:Y:S02]  /*2540*/  SHF.R.U32.HI R36, RZ, 0x3, R12 ;  /* 0x00000003ff247819 */ /* 0x000fe4000001160c */
[----:B------:R-:W-:Y:S02]  /*2550*/  LOP3.LUT R32, R34, R32, R33, 0x96, !PT ;  /* 0x0000002022207212 */ /* 0x000fe400078e9621 */
[----:B------:R-:W-:Y:S02]  /*2560*/  LOP3.LUT R45, R47, R45, R46, 0x96, !PT ;  /* 0x0000002d2f2d7212 */ /* 0x000fe400078e962e */
[----:B------:R-:W-:Y:S02]  /*2570*/  IADD3 R42, PT, PT, R10, R42, R7 ;  /* 0x0000002a0a2a7210 */ /* 0x000fe40007ffe007 */
[----:B------:R-:W-:-:S02]  /*2580*/  LOP3.LUT R35, R36, R48, R35, 0x96, !PT ;  /* 0x0000003024237212 */ /* 0x000fc400078e9623 */
[----:B------:R-:W-:Y:S01]  /*2590*/  IADD3 R32, PT, PT, R11, R32, R60 ;  /* 0x000000200b207210 */ /* 0x000fe20007ffe03c */
[----:B------:R-:W-:Y:S01]  /*25a0*/  IMAD.IADD R42, R45, 0x1, R42 ;  /* 0x000000012d2a7824 */ /* 0x000fe200078e022a */
[--C-:B------:R-:W-:Y:S02]  /*25b0*/  SHF.L.W.U32.HI R36, R13, 0xe, R13.reuse ;  /* 0x0000000e0d247819 */ /* 0x100fe40000010e0d */
[----:B------:R-:W-:Y:S01]  /*25c0*/  SHF.R.U32.HI R37, RZ, 0x3, R13 ;  /* 0x00000003ff257819 */ /* 0x000fe2000001160d */
[----:B------:R-:W-:Y:S01]  /*25d0*/  IMAD.IADD R43, R35, 0x1, R32 ;  /* 0x00000001232b7824 */ /* 0x000fe200078e0220 */
[C-C-:B------:R-:W-:Y:S02]  /*25e0*/  SHF.L.W.U32.HI R32, R42.reuse, 0xf, R42.reuse ;  /* 0x0000000f2a207819 */ /* 0x140fe40000010e2a */
[--C-:B------:R-:W-:Y:S02]  /*25f0*/  SHF.L.W.U32.HI R33, R42, 0xd, R42.reuse ;  /* 0x0000000d2a217819 */ /* 0x100fe40000010e2a */
[----:B------:R-:W-:Y:S01]  /*2600*/  SHF.R.U32.HI R34, RZ, 0xa, R42 ;  /* 0x0000000aff227819 */ /* 0x000fe2000001162a */
[----:B------:R0:W-:Y:S01]  /*2610*/  STL.128 [R0+0xe0], R40 ;  /* 0x0000e02800007387 */ /* 0x0001e20000100c00 */
[----:B------:R-:W-:-:S02]  /*2620*/  SHF.L.W.U32.HI R24, R43, 0xf, R43 ;  /* 0x0000000f2b187819 */ /* 0x000fc40000010e2b */
[--C-:B------:R-:W-:Y:S02]  /*2630*/  SHF.L.W.U32.HI R25, R43, 0xd, R43.reuse ;  /* 0x0000000d2b197819 */ /* 0x100fe40000010e2b */
[----:B------:R-:W-:Y:S02]  /*2640*/  SHF.R.U32.HI R26, RZ, 0xa, R43 ;  /* 0x0000000aff1a7819 */ /* 0x000fe4000001162b */
[----:B------:R-:W-:Y:S02]  /*2650*/  SHF.L.W.U32.HI R35, R13, 0x19, R13 ;  /* 0x000000190d237819 */ /* 0x000fe40000010e0d */
[----:B------:R-:W-:Y:S02]  /*2660*/  LOP3.LUT R32, R34, R32, R33, 0x96, !PT ;  /* 0x0000002022207212 */ /* 0x000fe400078e9621 */
[C-C-:B------:R-:W-:Y:S02]  /*2670*/  SHF.L.W.U32.HI R38, R14.reuse, 0x19, R14.reuse ;  /* 0x000000190e267819 */ /* 0x140fe40000010e0e */
[----:B------:R-:W-:-:S02]  /*2680*/  SHF.L.W.U32.HI R27, R14, 0xe, R14 ;  /* 0x0000000e0e1b7819 */ /* 0x000fc40000010e0e */
[----:B------:R-:W-:Y:S02]  /*2690*/  SHF.R.U32.HI R28, RZ, 0x3, R14 ;  /* 0x00000003ff1c7819 */ /* 0x000fe4000001160e */
[----:B------:R-:W-:Y:S02]  /*26a0*/  LOP3.LUT R26, R26, R24, R25, 0x96, !PT ;  /* 0x000000181a1a7212 */ /* 0x000fe400078e9619 */
[----:B------:R-:W-:Y:S02]  /*26b0*/  LOP3.LUT R24, R37, R35, R36, 0x96, !PT ;  /* 0x0000002325187212 */ /* 0x000fe400078e9624 */
[----:B------:R-:W-:Y:S01]  /*26c0*/  IADD3 R25, PT, PT, R12, R32, R61 ;  /* 0x000000200c197210 */ /* 0x000fe20007ffe03d */
[----:B------:R-:W-:Y:S01]  /*26d0*/  IMAD.MOV.U32 R12, RZ, RZ, 0x510e527f ;  /* 0x510e527fff0c7424 */ /* 0x000fe200078e00ff */
[----:B------:R-:W-:Y:S01]  /*26e0*/  LOP3.LUT R27, R28, R38, R27, 0x96, !PT ;  /* 0x000000261c1b7212 */ /* 0x000fe200078e961b */
[----:B------:R-:W4:Y:S01]  /*26f0*/  S2R R32, SR_CTAID.X ;  /* 0x0000000000207919 */ /* 0x000f220000002500 */
[----:B------:R-:W-:Y:S01]  /*2700*/  IADD3 R26, PT, PT, R13, R26, R62 ;  /* 0x0000001a0d1a7210 */ /* 0x000fe20007ffe03e */
[----:B------:R-:W-:Y:S01]  /*2710*/  IMAD.IADD R24, R24, 0x1, R25 ;  /* 0x0000000118187824 */ /* 0x000fe200078e0219 */
[----:B------:R-:W-:-:S02]  /*2720*/  SHF.L.W.U32.HI R28, R15, 0xe, R15 ;  /* 0x0000000e0f1c7819 */ /* 0x000fc40000010e0f */
[----:B------:R-:W-:Y:S01]  /*2730*/  SHF.R.U32.HI R29, RZ, 0x3, R15 ;  /* 0x00000003ff1d7819 */ /* 0x000fe2000001160f */
[----:B------:R-:W-:Y:S01]  /*2740*/  IMAD.IADD R25, R27, 0x1, R26 ;  /* 0x000000011b197824 */ /* 0x000fe200078e021a */
[C-C-:B------:R-:W-:Y:S02]  /*2750*/  SHF.L.W.U32.HI R26, R24.reuse, 0xf, R24.reuse ;  /* 0x0000000f181a7819 */ /* 0x140fe40000010e18 */
[--C-:B------:R-:W-:Y:S02]  /*2760*/  SHF.L.W.U32.HI R17, R24, 0xd, R24.reuse ;  /* 0x0000000d18117819 */ /* 0x100fe40000010e18 */
[----:B------:R-:W-:Y:S02]  /*2770*/  SHF.R.U32.HI R16, RZ, 0xa, R24 ;  /* 0x0000000aff107819 */ /* 0x000fe40000011618 */
[C-C-:B------:R-:W-:Y:S02]  /*2780*/  SHF.L.W.U32.HI R18, R25.reuse, 0xf, R25.reuse ;  /* 0x0000000f19127819 */ /* 0x140fe40000010e19 */
[----:B------:R-:W-:-:S02]  /*2790*/  SHF.L.W.U32.HI R19, R25, 0xd, R25 ;  /* 0x0000000d19137819 */ /* 0x000fc40000010e19 */
[----:B------:R-:W-:Y:S02]  /*27a0*/  SHF.R.U32.HI R20, RZ, 0xa, R25 ;  /* 0x0000000aff147819 */ /* 0x000fe40000011619 */
[----:B------:R-:W-:Y:S02]  /*27b0*/  SHF.L.W.U32.HI R27, R15, 0x19, R15 ;  /* 0x000000190f1b7819 */ /* 0x000fe40000010e0f */
[----:B------:R-:W-:Y:S01]  /*27c0*/  LOP3.LUT R16, R16, R26, R17, 0x96, !PT ;  /* 0x0000001a10107212 */ /* 0x000fe200078e9611 */
[----:B------:R-:W-:Y:S01]  /*27d0*/  IMAD.MOV.U32 R17, RZ, RZ, -0x64fa9774 ;  /* 0x9b05688cff117424 */ /* 0x000fe200078e00ff */
[C-C-:B------:R-:W-:Y:S02]  /*27e0*/  SHF.L.W.U32.HI R30, R4.reuse, 0x19, R4.reuse ;  /* 0x00000019041e7819 */ /* 0x140fe40000010e04 */
[--C-:B------:R-:W-:Y:S02]  /*27f0*/  SHF.L.W.U32.HI R31, R4, 0xe, R4.reuse ;  /* 0x0000000e041f7819 */ /* 0x100fe40000010e04 */
[----:B------:R-:W-:-:S02]  /*2800*/  SHF.R.U32.HI R21, RZ, 0x3, R4 ;  /* 0x00000003ff157819 */ /* 0x000fc40000011604 */
[----:B------:R-:W-:Y:S01]  /*2810*/  LOP3.LUT R18, R20, R18, R19, 0x96, !PT ;  /* 0x0000001214127212 */ /* 0x000fe200078e9613 */
[----:B------:R-:W-:Y:S01]  /*2820*/  IMAD.MOV.U32 R19, RZ, RZ, -0x4498517b ;  /* 0xbb67ae85ff137424 */ /* 0x000fe200078e00ff */
[----:B------:R-:W-:Y:S01]  /*2830*/  LOP3.LUT R27, R29, R27, R28, 0x96, !PT ;  /* 0x0000001b1d1b7212 */ /* 0x000fe200078e961c */
[----:B----4-:R-:W-:Y:S01]  /*2840*/  IMAD R57, R32, UR4, R57 ;  /* 0x0000000420397c24 */ /* 0x010fe2000f8e0239 */
[----:B------:R-:W-:Y:S01]  /*2850*/  IADD3 R16, PT, PT, R14, R16, R63 ;  /* 0x000000100e107210 */ /* 0x000fe20007ffe03f */
[----:B------:R-:W-:Y:S01]  /*2860*/  IMAD.MOV.U32 R14, RZ, RZ, 0x6a09e667 ;  /* 0x6a09e667ff0e7424 */ /* 0x000fe200078e00ff */
[----:B------:R-:W-:Y:S01]  /*2870*/  LOP3.LUT R21, R21, R30, R31, 0x96, !PT ;  /* 0x0000001e15157212 */ /* 0x000fe200078e961f */
[----:B------:R-:W-:Y:S01]  /*2880*/  VIADD R4, R57, UR5 ;  /* 0x0000000539047c36 */ /* 0x000fe20008000000 */
[----:B------:R-:W-:Y:S01]  /*2890*/  IADD3 R18, PT, PT, R15, R18, R40 ;  /* 0x000000120f127210 */ /* 0x000fe20007ffe028 */
[----:B------:R-:W-:Y:S01]  /*28a0*/  IMAD.IADD R26, R27, 0x1, R16 ;  /* 0x000000011b1a7824 */ /* 0x000fe200078e0210 */
[----:B------:R-:W-:Y:S01]  /*28b0*/  UMOV UR4, URZ ;  /* 0x000000ff00047c82 */ /* 0x000fe20008000000 */
[----:B------:R-:W-:Y:S01]  /*28c0*/  IMAD.MOV.U32 R16, RZ, RZ, 0x1f83d9ab ;  /* 0x1f83d9abff107424 */ /* 0x000fe200078e00ff */
[----:B------:R-:W-:Y:S01]  /*28d0*/  UMOV UR5, URZ ;  /* 0x000000ff00057c82 */ /* 0x000fe20008000000 */
[----:B------:R-:W-:-:S02]  /*28e0*/  IMAD.IADD R27, R21, 0x1, R18 ;  /* 0x00000001151b7824 */ /* 0x000fc400078e0212 */
[----:B------:R-:W-:-:S03]  /*28f0*/  IMAD.MOV.U32 R21, RZ, RZ, 0x3c6ef372 ;  /* 0x3c6ef372ff157424 */ /* 0x000fc600078e00ff */
[----:B------:R0:W-:Y:S04]  /*2900*/  STL.128 [R0+0xf0], R24 ;  /* 0x0000f01800007387 */ /* 0x0001e80000100c00 */
.L_x_0:
[----:B------:R-:W2:Y:S01]  /*2910*/  LDL.128 R8, [R0+UR5] ;  /* 0x0000000500087983 */ /* 0x000ea20008100c00 */
[----:B0-----:R-:W-:Y:S01]  /*2920*/  IMAD.U32 R24, RZ, RZ, UR5 ;  /* 0x00000005ff187e24 */ /* 0x001fe2000f8e00ff */
[C-C-:B------:R-:W-:Y:S01]  /*2930*/  SHF.L.W.U32.HI R6, R12.reuse, 0x1a, R12.reuse ;  /* 0x0000001a0c067819 */ /* 0x140fe20000010e0c */
[----:B------:R-:W-:Y:S01]  /*2940*/  IMAD.U32 R26, RZ, RZ, UR5 ;  /* 0x00000005ff1a7e24 */ /* 0x000fe2000f8e00ff */
[C-C-:B------:R-:W-:Y:S01]  /*2950*/  SHF.L.W.U32.HI R7, R12.reuse, 0x15, R12.reuse ;  /* 0x000000150c077819 */ /* 0x140fe20000010e0c */
[----:B------:R-:W-:Y:S01]  /*2960*/  UIADD3 UR4, UPT, UPT, UR4, 0x4, URZ ;  /* 0x0000000404047890 */ /* 0x000fe2000fffe0ff */
[----:B------:R-:W-:Y:S01]  /*2970*/  SHF.L.W.U32.HI R13, R12, 0x7, R12 ;  /* 0x000000070c0d7819 */ /* 0x000fe20000010e0c */
[----:B------:R-:W2:Y:S01]  /*2980*/  LDC.64 R24, c[0x3][R24] ;  /* 0x00c0000018187b82 */ /* 0x000ea20000000a00 */
[----:B------:R-:W-:Y:S02]  /*2990*/  UIADD3 UR5, UPT, UPT, UR5, 0x10, URZ ;  /* 0x0000001005057890 */ /* 0x000fe4000fffe0ff */
[----:B------:R-:W-:Y:S01]  /*29a0*/  LOP3.LUT R6, R13, R6, R7, 0x96, !PT ;  /* 0x000000060d067212 */ /* 0x000fe200078e9607 */
[----:B------:R-:W-:Y:S01]  /*29b0*/  UISETP.NE.AND UP0, UPT, UR4, 0x40, UPT ;  /* 0x000000400400788c */ /* 0x000fe2000bf05270 */
[----:B------:R-:W-:-:S04]  /*29c0*/  LOP3.LUT R7, R16, R12, R17, 0xb8, !PT ;  /* 0x0000000c10077212 */ /* 0x000fc800078eb811 */
[----:B------:R-:W-:Y:S02]  /*29d0*/  IADD3 R5, PT, PT, R5, R6, R7 ;  /* 0x0000000605057210 */ /* 0x000fe40007ffe007 */
[----:B------:R-:W0:Y:S02]  /*29e0*/  LDC.64 R6, c[0x3][R26+0x8] ;  /* 0x00c002001a067b82 */ /* 0x000e240000000a00 */
[----:B--2---:R-:W-:Y:S02]  /*29f0*/  IADD3 R13, PT, PT, R8, R5, R24 ;  /* 0x00000005080d7210 */ /* 0x004fe40007ffe018 */
[----:B------:R-:W-:-:S03]  /*2a00*/  SHF.L.W.U32.HI R8, R14, 0x1e, R14 ;  /* 0x0000001e0e087819 */ /* 0x000fc60000010e0e */
[----:B------:R-:W-:Y:S01]  /*2a10*/  IMAD.IADD R5, R13, 0x1, R22 ;  /* 0x000000010d057824 */ /* 0x000fe200078e0216 */
[----:B------:R-:W-:-:S04]  /*2a20*/  LOP3.LUT R22, R19, R21, R14, 0xe8, !PT ;  /* 0x0000001513167212 */ /* 0x000fc800078ee80e */
[C-C-:B------:R-:W-:Y:S02]  /*2a30*/  SHF.L.W.U32.HI R15, R5.reuse, 0x1a, R5.reuse ;  /* 0x0000001a050f7819 */ /* 0x140fe40000010e05 */
[C-C-:B------:R-:W-:Y:S02]  /*2a40*/  SHF.L.W.U32.HI R18, R5.reuse, 0x15, R5.reuse ;  /* 0x0000001505127819 */ /* 0x140fe40000010e05 */
[----:B------:R-:W-:-:S04]  /*2a50*/  SHF.L.W.U32.HI R20, R5, 0x7, R5 ;  /* 0x0000000705147819 */ /* 0x000fc80000010e05 */
[----:B------:R-:W-:Y:S02]  /*2a60*/  LOP3.LUT R23, R20, R15, R18, 0x96, !PT ;  /* 0x0000000f14177212 */ /* 0x000fe400078e9612 */
[----:B------:R-:W-:Y:S02]  /*2a70*/  LOP3.LUT R20, R17, R5, R12, 0xb8, !PT ;  /* 0x0000000511147212 */ /* 0x000fe400078eb80c */
[----:B------:R-:W-:Y:S02]  /*2a80*/  SHF.L.W.U32.HI R15, R14, 0x13, R14 ;  /* 0x000000130e0f7819 */ /* 0x000fe40000010e0e */
[----:B------:R-:W-:Y:S02]  /*2a90*/  IADD3 R20, PT, PT, R16, R23, R20 ;  /* 0x0000001710147210 */ /* 0x000fe40007ffe014 */
[----:B------:R-:W-:Y:S02]  /*2aa0*/  SHF.L.W.U32.HI R18, R14, 0xa, R14 ;  /* 0x0000000a0e127819 */ /* 0x000fe40000010e0e */
[----:B------:R-:W-:-:S02]  /*2ab0*/  IADD3 R20, PT, PT, R9, R20, R25 ;  /* 0x0000001409147210 */ /* 0x000fc40007ffe019 */
[----:B------:R-:W-:-:S03]  /*2ac0*/  LOP3.LUT R8, R18, R8, R15, 0x96, !PT ;  /* 0x0000000812087212 */ /* 0x000fc600078e960f */
[----:B------:R-:W-:Y:S01]  /*2ad0*/  IMAD.IADD R16, R20, 0x1, R21 ;  /* 0x0000000114107824 */ /* 0x000fe200078e0215 */
[----:B------:R-:W-:-:S04]  /*2ae0*/  IADD3 R22, PT, PT, R13, R8, R22 ;  /* 0x000000080d167210 */ /* 0x000fc80007ffe016 */
[C-C-:B------:R-:W-:Y:S02]  /*2af0*/  SHF.L.W.U32.HI R8, R22.reuse, 0x1e, R22.reuse ;  /* 0x0000001e16087819 */ /* 0x140fe40000010e16 */
[C-C-:B------:R-:W-:Y:S02]  /*2b00*/  SHF.L.W.U32.HI R9, R22.reuse, 0x13, R22.reuse ;  /* 0x0000001316097819 */ /* 0x140fe40000010e16 */
[----:B------:R-:W-:Y:S02]  /*2b10*/  SHF.L.W.U32.HI R13, R22, 0xa, R22 ;  /* 0x0000000a160d7819 */ /* 0x000fe40000010e16 */
[C-C-:B------:R-:W-:Y:S02]  /*2b20*/  SHF.L.W.U32.HI R15, R16.reuse, 0x1a, R16.reuse ;  /* 0x0000001a100f7819 */ /* 0x140fe40000010e10 */
[C-C-:B------:R-:W-:Y:S02]  /*2b30*/  SHF.L.W.U32.HI R18, R16.reuse, 0x15, R16.reuse ;  /* 0x0000001510127819 */ /* 0x140fe40000010e10 */
[----:B------:R-:W-:-:S02]  /*2b40*/  SHF.L.W.U32.HI R21, R16, 0x7, R16 ;  /* 0x0000000710157819 */ /* 0x000fc40000010e10 */
[----:B------:R-:W-:Y:S02]  /*2b50*/  LOP3.LUT R9, R13, R8, R9, 0x96, !PT ;  /* 0x000000080d097212 */ /* 0x000fe400078e9609 */
[----:B------:R-:W-:Y:S02]  /*2b60*/  LOP3.LUT R18, R21, R15, R18, 0x96, !PT ;  /* 0x0000000f15127212 */ /* 0x000fe400078e9612 */
[----:B------:R-:W-:Y:S02]  /*2b70*/  LOP3.LUT R8, R12, R16, R5, 0xb8, !PT ;  /* 0x000000100c087212 */ /* 0x000fe400078eb805 */
[----:B------:R-:W-:Y:S02]  /*2b80*/  LOP3.LUT R21, R14, R19, R22, 0xe8, !PT ;  /* 0x000000130e157212 */ /* 0x000fe400078ee816 */
[----:B------:R-:W-:Y:S02]  /*2b90*/  IADD3 R17, PT, PT, R17, R18, R8 ;  /* 0x0000001211117210 */ /* 0x000fe40007ffe008 */
[----:B------:R-:W-:-:S02]  /*2ba0*/  IADD3 R21, PT, PT, R20, R9, R21 ;  /* 0x0000000914157210 */ /* 0x000fc40007ffe015 */
[----:B0-----:R-:W-:Y:S02]  /*2bb0*/  IADD3 R6, PT, PT, R10, R17, R6 ;  /* 0x000000110a067210 */ /* 0x001fe40007ffe006 */
[C-C-:B------:R-:W-:Y:S02]  /*2bc0*/  SHF.L.W.U32.HI R8, R21.reuse, 0x1e, R21.reuse ;  /* 0x0000001e15087819 */ /* 0x140fe40000010e15 */
[C---:B------:R-:W-:Y:S01]  /*2bd0*/  SHF.L.W.U32.HI R9, R21.reuse, 0x13, R21 ;  /* 0x0000001315097819 */ /* 0x040fe20000010e15 */
[----:B------:R-:W-:Y:S01]  /*2be0*/  IMAD.IADD R17, R6, 0x1, R19 ;  /* 0x0000000106117824 */ /* 0x000fe200078e0213 */
[--C-:B------:R-:W-:Y:S02]  /*2bf0*/  SHF.L.W.U32.HI R10, R21, 0xa, R21.reuse ;  /* 0x0000000a150a7819 */ /* 0x100fe40000010e15 */
[----:B------:R-:W-:Y:S02]  /*2c00*/  LOP3.LUT R19, R22, R14, R21, 0xe8, !PT ;  /* 0x0000000e16137212 */ /* 0x000fe400078ee815 */
[----:B------:R-:W-:-:S02]  /*2c10*/  LOP3.LUT R9, R10, R8, R9, 0x96, !PT ;  /* 0x000000080a097212 */ /* 0x000fc400078e9609 */
[C-C-:B------:R-:W-:Y:S02]  /*2c20*/  SHF.L.W.U32.HI R8, R17.reuse, 0x1a, R17.reuse ;  /* 0x0000001a11087819 */ /* 0x140fe40000010e11 */
[C-C-:B------:R-:W-:Y:S02]  /*2c30*/  SHF.L.W.U32.HI R13, R17.reuse, 0x15, R17.reuse ;  /* 0x00000015110d7819 */ /* 0x140fe40000010e11 */
[----:B------:R-:W-:Y:S02]  /*2c40*/  SHF.L.W.U32.HI R10, R17, 0x7, R17 ;  /* 0x00000007110a7819 */ /* 0x000fe40000010e11 */
[----:B------:R-:W-:Y:S02]  /*2c50*/  IADD3 R19, PT, PT, R6, R9, R19 ;  /* 0x0000000906137210 */ /* 0x000fe40007ffe013 */
[----:B------:R-:W-:Y:S02]  /*2c60*/  LOP3.LUT R13, R10, R8, R13, 0x96, !PT ;  /* 0x000000080a0d7212 */ /* 0x000fe400078e960d */
[----:B------:R-:W-:-:S02]  /*2c70*/  LOP3.LUT R6, R5, R17, R16, 0xb8, !PT ;  /* 0x0000001105067212 */ /* 0x000fc400078eb810 */
[C-C-:B------:R-:W-:Y:S02]  /*2c80*/  SHF.L.W.U32.HI R8, R19.reuse, 0x1e, R19.reuse ;  /* 0x0000001e13087819 */ /* 0x140fe40000010e13 */
[----:B------:R-:W-:Y:S02]  /*2c90*/  IADD3 R6, PT, PT, R12, R13, R6 ;  /* 0x0000000d0c067210 */ /* 0x000fe40007ffe006 */
[C-C-:B------:R-:W-:Y:S02]  /*2ca0*/  SHF.L.W.U32.HI R9, R19.reuse, 0x13, R19.reuse ;  /* 0x0000001313097819 */ /* 0x140fe40000010e13 */
[----:B------:R-:W-:Y:S02]  /*2cb0*/  SHF.L.W.U32.HI R10, R19, 0xa, R19 ;  /* 0x0000000a130a7819 */ /* 0x000fe40000010e13 */
[----:B------:R-:W-:Y:S02]  /*2cc0*/  IADD3 R7, PT, PT, R11, R6, R7 ;  /* 0x000000060b077210 */ /* 0x000fe40007ffe007 */
[----:B------:R-:W-:-:S02]  /*2cd0*/  LOP3.LUT R8, R10, R8, R9, 0x96, !PT ;  /* 0x000000080a087212 */ /* 0x000fc400078e9609 */
[----:B------:R-:W-:Y:S01]  /*2ce0*/  LOP3.LUT R6, R21, R22, R19, 0xe8, !PT ;  /* 0x0000001615067212 */ /* 0x000fe200078ee813 */
[----:B------:R-:W-:-:S03]  /*2cf0*/  IMAD.IADD R12, R7, 0x1, R14 ;  /* 0x00000001070c7824 */ /* 0x000fc600078e020e */
[----:B------:R-:W-:Y:S01]  /*2d00*/  IADD3 R14, PT, PT, R7, R8, R6 ;  /* 0x00000008070e7210 */ /* 0x000fe20007ffe006 */
[----:B------:R-:W-:Y:S06]  /*2d10*/  BRA.U UP0, `(.L_x_0) ;  /* 0xfffffff900fc7547 */ /* 0x000fec000b83ffff */
[----:B------:R-:W-:Y:S01]  /*2d20*/  IMAD.MOV.U32 R8, RZ, RZ, -0x80000000 ;  /* 0x80000000ff087424 */ /* 0x000fe200078e00ff */
[----:B------:R-:W-:Y:S01]  /*2d30*/  CS2R R10, SRZ ;  /* 0x00000000000a7805 */ /* 0x000fe2000001ff00 */
[----:B------:R-:W-:Y:S01]  /*2d40*/  IMAD.MOV.U32 R9, RZ, RZ, RZ ;  /* 0x000000ffff097224 */ /* 0x000fe200078e00ff */
[----:B------:R-:W-:Y:S01]  /*2d50*/  CS2R R36, SRZ ;  /* 0x0000000000247805 */ /* 0x000fe2000001ff00 */
[----:B------:R-:W-:Y:S01]  /*2d60*/  IMAD.MOV.U32 R39, RZ, RZ, 0x280 ;  /* 0x00000280ff277424 */ /* 0x000fe200078e00ff */
[----:B------:R-:W-:Y:S01]  /*2d70*/  STL.128 [R0+0x10], RZ ;  /* 0x000010ff00007387 */ /* 0x000fe20000100c00 */
[----:B------:R-:W-:Y:S01]  /*2d80*/  IMAD.MOV.U32 R38, RZ, RZ, RZ ;  /* 0x000000ffff267224 */ /* 0x000fe200078e00ff */
[----:B------:R-:W-:Y:S01]  /*2d90*/  UMOV UR4, URZ ;  /* 0x000000ff00047c82 */ /* 0x000fe20008000000 */
[----:B------:R-:W-:Y:S01]  /*2da0*/  IMAD.MOV.U32 R41, RZ, RZ, 0x1100000 ;  /* 0x01100000ff297424 */ /* 0x000fe200078e00ff */
[----:B------:R0:W-:Y:S01]  /*2db0*/  STL.128 [R0], R8 ;  /* 0x0000000800007387 */ /* 0x0001e20000100c00 */
[----:B------:R-:W-:Y:S01]  /*2dc0*/  IMAD.MOV.U32 R42, RZ, RZ, 0x205000 ;  /* 0x00205000ff2a7424 */ /* 0x000fe200078e00ff */
[----:B------:R-:W-:Y:S01]  /*2dd0*/  UMOV UR5, URZ ;  /* 0x000000ff00057c82 */ /* 0x000fe20008000000 */
[----:B------:R-:W-:Y:S01]  /*2de0*/  IMAD.MOV.U32 R43, RZ, RZ, 0x44aa ;  /* 0x000044aaff2b7424 */ /* 0x000fe200078e00ff */
[----:B------:R1:W-:Y:S01]  /*2df0*/  STL.128 [R0+0x30], R36 ;  /* 0x0000302400007387 */ /* 0x0003e20000100c00 */
[----:B------:R-:W-:-:S02]  /*2e00*/  IMAD.MOV.U32 R40, RZ, RZ, -0x80000000 ;  /* 0x80000000ff287424 */ /* 0x000fc400078e00ff */
[----:B------:R-:W-:Y:S01]  /*2e10*/  IMAD.MOV.U32 R32, RZ, RZ, -0x2edcda3a ;  /* 0xd12325c6ff207424 */ /* 0x000fe200078e00ff */
[----:B------:R-:W-:Y:S01]  /*2e20*/  STL.128 [R0+0x20], RZ ;  /* 0x000020ff00007387 */ /* 0x000fe20000100c00 */
[----:B------:R-:W-:Y:S02]  /*2e30*/  IMAD.MOV.U32 R33, RZ, RZ, 0x1196b585 ;  /* 0x1196b585ff217424 */ /* 0x000fe400078e00ff */
[----:B------:R-:W-:Y:S01]  /*2e40*/  IMAD.MOV.U32 R34, RZ, RZ, -0x60f00507 ;  /* 0x9f0ffaf9ff227424 */ /* 0x000fe200078e00ff */
[----:B------:R2:W-:Y:S01]  /*2e50*/  STL.128 [R0+0x40], R40 ;  /* 0x0000402800007387 */ /* 0x0005e20000100c00 */
[----:B------:R-:W-:Y:S02]  /*2e60*/  IMAD.MOV.U32 R35, RZ, RZ, -0x8618e2c ;  /* 0xf79e71d4ff237424 */ /* 0x000fe400078e00ff */
[----:B------:R-:W-:Y:S02]  /*2e70*/  IMAD.MOV.U32 R44, RZ, RZ, -0xe50b9ad ;  /* 0xf1af4653ff2c7424 */ /* 0x000fe400078e00ff */
[----:B0-----:R-:W-:Y:S01]  /*2e80*/  IMAD.MOV.U32 R8, RZ, RZ, -0x7d800f24 ;  /* 0x827ff0dcff087424 */ /* 0x001fe200078e00ff */
[----:B------:R-:W-:Y:S01]  /*2e90*/  STL.128 [R0+0x70], R32 ;  /* 0x0000702000007387 */ /* 0x000fe20000100c00 */
[----:B------:R-:W-:-:S02]  /*2ea0*/  IMAD.MOV.U32 R9, RZ, RZ, 0xc183e43 ;  /* 0x0c183e43ff097424 */ /* 0x000fc400078e00ff */
[----:B------:R-:W-:Y:S02]  /*2eb0*/  IMAD.MOV.U32 R10, RZ, RZ, 0x2840456a ;  /* 0x2840456aff0a7424 */ /* 0x000fe400078e00ff */
[----:B------:R-:W-:Y:S02]  /*2ec0*/  IMAD.MOV.U32 R11, RZ, RZ, -0xfedaa80 ;  /* 0xf0125580ff0b7424 */ /* 0x000fe400078e00ff */
[----:B-1----:R-:W-:Y:S02]  /*2ed0*/  IMAD.MOV.U32 R36, RZ, RZ, 0xb9c25f7 ;  /* 0x0b9c25f7ff247424 */ /* 0x002fe400078e00ff */
[----:B------:R-:W-:Y:S01]  /*2ee0*/  IMAD.MOV.U32 R37, RZ, RZ, 0x3d433598 ;  /* 0x3d433598ff257424 */ /* 0x000fe200078e00ff */
[----:B------:R0:W-:Y:S01]  /*2ef0*/  STL.128 [R0+0x80], R8 ;  /* 0x0000800800007387 */ /* 0x0001e20000100c00 */
[----:B------:R-:W-:Y:S02]  /*2f00*/  IMAD.MOV.U32 R38, RZ, RZ, 0x200ebefc ;  /* 0x200ebefcff267424 */ /* 0x000fe400078e00ff */
[----:B------:R-:W-:-:S02]  /*2f10*/  IMAD.MOV.U32 R39, RZ, RZ, -0x33453fcf ;  /* 0xccbac031ff277424 */ /* 0x000fc400078e00ff */
[----:B--2---:R-:W-:Y:S02]  /*2f20*/  IMAD.MOV.U32 R40, RZ, RZ, -0x354a6296 ;  /* 0xcab59d6aff287424 */ /* 0x004fe400078e00ff */
[----:B------:R-:W-:Y:S01]  /*2f30*/  IMAD.MOV.U32 R41, RZ, RZ, -0x1e95297e ;  /* 0xe16ad682ff297424 */ /* 0x000fe200078e00ff */
[----:B------:R-:W-:Y:S01]  /*2f40*/  STL.128 [R0+0xa0], R36 ;  /* 0x0000a02400007387 */ /* 0x000fe20000100c00 */
[----:B------:R-:W-:Y:S02]  /*2f50*/  IMAD.MOV.U32 R42, RZ, RZ, -0x6dbee9f5 ;  /* 0x9241160bff2a7424 */ /* 0x000fe400078e00ff */
[----:B------:R-:W-:Y:S02]  /*2f60*/  IMAD.MOV.U32 R43, RZ, RZ, -0x759fd0a3 ;  /* 0x8a602f5dff2b7424 */ /* 0x000fe400078e00ff */
[----:B------:R-:W-:Y:S02]  /*2f70*/  IMAD.MOV.U32 R45, RZ, RZ, -0x16f1413 ;  /* 0xfe90ebedff2d7424 */ /* 0x000fe400078e00ff */
[----:B------:R-:W-:Y:S01]  /*2f80*/  IMAD.MOV.U32 R46, RZ, RZ, -0x34a2bb13 ;  /* 0xcb5d44edff2e7424 */ /* 0x000fe200078e00ff */
[----:B------:R-:W-:Y:S01]  /*2f90*/  STL.128 [R0+0xb0], R40 ;  /* 0x0000b02800007387 */ /* 0x000fe20000100c00 */
[----:B------:R-:W-:-:S02]  /*2fa0*/  IMAD.MOV.U32 R47, RZ, RZ, 0x66fff03d ;  /* 0x66fff03dff2f7424 */ /* 0x000fc400078e00ff */
[----:B0-----:R-:W-:Y:S02]  /*2fb0*/  IMAD.MOV.U32 R8, RZ, RZ, -0x14125661 ;  /* 0xebeda99fff087424 */ /* 0x001fe400078e00ff */
[----:B------:R-:W-:Y:S01]  /*2fc0*/  IMAD.MOV.U32 R9, RZ, RZ, 0x759658a6 ;  /* 0x759658a6ff097424 */ /* 0x000fe200078e00ff */
[----:B------:R-:W-:Y:S01]  /*2fd0*/  STL.128 [R0+0xc0], R44 ;  /* 0x0000c02c00007387 */ /* 0x000fe20000100c00 */
[----:B------:R-:W-:Y:S02]  /*2fe0*/  IMAD.MOV.U32 R10, RZ, RZ, 0x5ac8c7f6 ;  /* 0x5ac8c7f6ff0a7424 */ /* 0x000fe400078e00ff */
[----:B------:R-:W-:Y:S02]  /*2ff0*/  IMAD.MOV.U32 R11, RZ, RZ, 0x9c010bd ;  /* 0x09c010bdff0b7424 */ /* 0x000fe400078e00ff */
[----:B------:R-:W-:Y:S02]  /*3000*/  IMAD.MOV.U32 R32, RZ, RZ, 0x43865312 ;  /* 0x43865312ff207424 */ /* 0x000fe400078e00ff */
[----:B------:R-:W-:Y:S01]  /*3010*/  IMAD.MOV.U32 R33, RZ, RZ, -0x63547e4f ;  /* 0x9cab81b1ff217424 */ /* 0x000fe200078e00ff */
[----:B------:R-:W-:Y:S01]  /*3020*/  STL.128 [R0+0xd0], R8 ;  /* 0x0000d00800007387 */ /* 0x000fe20000100c00 */
[----:B------:R-:W-:-:S02]  /*3030*/  IMAD.MOV.U32 R34, RZ, RZ, 0x218c561c ;  /* 0x218c561cff227424 */ /* 0x000fc400078e00ff */
[----:B------:R-:W-:Y:S02]  /*3040*/  IMAD.MOV.U32 R35, RZ, RZ, 0x2361a622 ;  /* 0x2361a622ff237424 */ /* 0x000fe400078e00ff */
[----:B------:R-:W-:Y:S02]  /*3050*/  IMAD.MOV.U32 R24, RZ, RZ, 0x22000800 ;  /* 0x22000800ff187424 */ /* 0x000fe400078e00ff */
[----:B------:R-:W-:Y:S01]  /*3060*/  IMAD.MOV.U32 R25, RZ, RZ, 0x2ac04011 ;  /* 0x2ac04011ff197424 */ /* 0x000fe200078e00ff */
[----:B------:R-:W-:Y:S01]  /*3070*/  STL.128 [R0+0xf0], R32 ;  /* 0x0000f02000007387 */ /* 0x000fe20000100c00 */
[----:B------:R-:W-:Y:S02]  /*3080*/  IMAD.MOV.U32 R26, RZ, RZ, 0x50897c2 ;  /* 0x050897c2ff1a7424 */ /* 0x000fe400078e00ff */
[----:B------:R-:W-:Y:S02]  /*3090*/  IMAD.MOV.U32 R27, RZ, RZ, -0x57ffffd8 ;  /* 0xa8000028ff1b7424 */ /* 0x000fe400078e00ff */
[----:B------:R-:W-:-:S02]  /*30a0*/  IMAD.MOV.U32 R28, RZ, RZ, 0x5a280000 ;  /* 0x5a280000ff1c7424 */ /* 0x000fc400078e00ff */
[----:B------:R-:W-:Y:S01]  /*30b0*/  IMAD.MOV.U32 R29, RZ, RZ, 0x5b9100 ;  /* 0x005b9100ff1d7424 */ /* 0x000fe200078e00ff */
[----:B------:R0:W-:Y:S01]  /*30c0*/  STL.128 [R0+0x50], R24 ;  /* 0x0000501800007387 */ /* 0x0001e20000100c00 */
[----:B------:R-:W-:Y:S02]  /*30d0*/  IMAD.MOV.U32 R30, RZ, RZ, 0x16f0fb ;  /* 0x0016f0fbff1e7424 */ /* 0x000fe400078e00ff */
[----:B------:R-:W-:Y:S02]  /*30e0*/  IMAD.MOV.U32 R31, RZ, RZ, -0x235fe13e ;  /* 0xdca01ec2ff1f7424 */ /* 0x000fe400078e00ff */
[----:B------:R-:W-:Y:S02]  /*30f0*/  VIADD R14, R14, 0x6a09e667 ;  /* 0x6a09e6670e0e7836 */ /* 0x000fe40000000000 */
[----:B------:R-:W-:Y:S01]  /*3100*/  VIADD R19, R19, 0xbb67ae85 ;  /* 0xbb67ae8513137836 */ /* 0x000fe20000000000 */
[----:B------:R1:W-:Y:S01]  /*3110*/  STL.128 [R0+0x60], R28 ;  /* 0x0000601c00007387 */ /* 0x0003e20000100c00 */
[----:B------:R-:W-:-:S02]  /*3120*/  VIADD R21, R21, 0x3c6ef372 ;  /* 0x3c6ef37215157836 */ /* 0x000fc40000000000 */
[----:B------:R-:W-:Y:S02]  /*3130*/  VIADD R22, R22, 0xa54ff53a ;  /* 0xa54ff53a16167836 */ /* 0x000fe40000000000 */
[----:B------:R-:W-:Y:S02]  /*3140*/  VIADD R5, R5, 0x5be0cd19 ;  /* 0x5be0cd1905057836 */ /* 0x000fe40000000000 */
[----:B------:R-:W-:Y:S02]  /*3150*/  VIADD R15, R17, 0x9b05688c ;  /* 0x9b05688c110f7836 */ /* 0x000fe40000000000 */
[----:B0-----:R-:W-:Y:S02]  /*3160*/  IMAD.MOV.U32 R24, RZ, RZ, -0x6b4d3f10 ;  /* 0x94b2c0f0ff187424 */ /* 0x001fe400078e00ff */
[----:B------:R-:W-:Y:S02]  /*3170*/  IMAD.MOV.U32 R25, RZ, RZ, -0x3487dfc3 ;  /* 0xcb78203dff197424 */ /* 0x000fe400078e00ff */
[----:B------:R-:W-:-:S02]  /*3180*/  IMAD.MOV.U32 R26, RZ, RZ, 0x7944a81a ;  /* 0x7944a81aff1a7424 */ /* 0x000fc400078e00ff */
[----:B------:R-:W-:Y:S02]  /*3190*/  IMAD.MOV.U32 R27, RZ, RZ, 0x4a9cba69 ;  /* 0x4a9cba69ff1b7424 */ /* 0x000fe400078e00ff */
[----:B-1----:R-:W-:Y:S02]  /*31a0*/  IMAD.MOV.U32 R28, RZ, RZ, 0x7ff55578 ;  /* 0x7ff55578ff1c7424 */ /* 0x002fe400078e00ff */
[----:B------:R-:W-:Y:S01]  /*31b0*/  IMAD.MOV.U32 R29, RZ, RZ, 0x66ea9302 ;  /* 0x66ea9302ff1d7424 */ /* 0x000fe200078e00ff */
[----:B------:R0:W-:Y:S01]  /*31c0*/  STL.128 [R0+0x90], R24 ;  /* 0x0000901800007387 */ /* 0x0001e20000100c00 */
[----:B------:R-:W-:Y:S02]  /*31d0*/  IMAD.MOV.U32 R30, RZ, RZ, 0x511ddb32 ;  /* 0x511ddb32ff1e7424 */ /* 0x000fe400078e00ff */
[----:B------:R-:W-:Y:S02]  /*31e0*/  IMAD.MOV.U32 R31, RZ, RZ, -0x7fc566ea ;  /* 0x803a9916ff1f7424 */ /* 0x000fe400078e00ff */
[----:B------:R-:W-:-:S02]  /*31f0*/  VIADD R18, R16, 0x1f83d9ab ;  /* 0x1f83d9ab10127836 */ /* 0x000fc40000000000 */
[----:B------:R-:W-:Y:S01]  /*3200*/  IMAD.MOV.U32 R20, RZ, RZ, R5 ;  /* 0x000000ffff147224 */ /* 0x000fe200078e0005 */
[----:B------:R1:W-:Y:S01]  /*3210*/  STL.128 [R0+0xe0], R28 ;  /* 0x0000e01c00007387 */ /* 0x0003e20000100c00 */
[----:B------:R-:W-:Y:S02]  /*3220*/  IMAD.MOV.U32 R17, RZ, RZ, R14 ;  /* 0x000000ffff117224 */ /* 0x000fe400078e000e */
[----:B------:R-:W-:Y:S02]  /*3230*/  IMAD.MOV.U32 R16, RZ, RZ, R19 ;  /* 0x000000ffff107224 */ /* 0x000fe400078e0013 */
[----:B------:R-:W-:Y:S02]  /*3240*/  IMAD.MOV.U32 R23, RZ, RZ, R18 ;  /* 0x000000ffff177224 */ /* 0x000fe400078e0012 */
[----:B0-----:R-:W-:Y:S02]  /*3250*/  VIADD R25, R12, 0x510e527f ;  /* 0x510e527f0c197836 */ /* 0x001fe40000000000 */
[----:B------:R-:W-:-:S02]  /*3260*/  IMAD.MOV.U32 R26, RZ, RZ, R21 ;  /* 0x000000ffff1a7224 */ /* 0x000fc400078e0015 */
[----:B------:R-:W-:Y:S02]  /*3270*/  IMAD.MOV.U32 R27, RZ, RZ, R25 ;  /* 0x000000ffff1b7224 */ /* 0x000fe400078e0019 */
[----:B------:R-:W-:Y:S02]  /*3280*/  IMAD.MOV.U32 R24, RZ, RZ, R15 ;  /* 0x000000ffff187224 */ /* 0x000fe400078e000f */
[----:B-1----:R-:W-:-:S07]  /*3290*/  IMAD.MOV.U32 R29, RZ, RZ, R22 ;  /* 0x000000ffff1d7224 */ /* 0x002fce00078e0016 */
.L_x_1:
[----:B------:R-:W2:Y:S01]  /*32a0*/  LDL.128 R8, [R0+UR5] ;  /* 0x0000000500087983 */ /* 0x000ea20008100c00 */
[----:B------:R-:W-:Y:S01]  /*32b0*/  IMAD.U32 R7, RZ, RZ, UR5 ;  /* 0x00000005ff077e24 */ /* 0x000fe2000f8e00ff */
        /* <DEDUP_REMOVED lines=14> */
[----:B------:R-:W-:-:S05]  /*33a0*/  IMAD.IADD R20, R6, 0x1, R29 ;  /* 0x0000000106147824 */ /* 0x000fca00078e021d */
[C-C-:B------:R-:W-:Y:S02]  /*33b0*/  SHF.L.W.U32.HI R28, R20.reuse, 0x1a, R20.reuse ;  /* 0x0000001a141c7819 */ /* 0x140fe40000010e14 */
[C-C-:B------:R-:W-:Y:S02]  /*33c0*/  SHF.L.W.U32.HI R29, R20.reuse, 0x15, R20.reuse ;  /* 0x00000015141d7819 */ /* 0x140fe40000010e14 */
[----:B------:R-:W-:Y:S02]  /*33d0*/  SHF.L.W.U32.HI R30, R20, 0x7, R20 ;  /* 0x00000007141e7819 */ /* 0x000fe40000010e14 */
[----:B------:R-:W-:Y:S02]  /*33e0*/  LOP3.LUT R31, R24, R20, R27, 0xb8, !PT ;  /* 0x00000014181f7212 */ /* 0x000fe400078eb81b */
[----:B------:R-:W-:Y:S02]  /*33f0*/  LOP3.LUT R30, R30, R28, R29, 0x96, !PT ;  /* 0x0000001c1e1e7212 */ /* 0x000fe400078e961d */
[----:B------:R-:W-:-:S02]  /*3400*/  SHF.L.W.U32.HI R29, R17, 0x13, R17 ;  /* 0x00000013111d7819 */ /* 0x000fc40000010e11 */
[----:B------:R-:W-:Y:S02]  /*3410*/  SHF.L.W.U32.HI R28, R17, 0xa, R17 ;  /* 0x0000000a111c7819 */ /* 0x000fe40000010e11 */
[----:B------:R-:W-:Y:S02]  /*3420*/  IADD3 R30, PT, PT, R23, R30, R31 ;  /* 0x0000001e171e7210 */ /* 0x000fe40007ffe01f */
[----:B------:R-:W-:Y:S02]  /*3430*/  LOP3.LUT R29, R28, R8, R29, 0x96, !PT ;  /* 0x000000081c1d7212 */ /* 0x000fe400078e961d */
[----:B------:R-:W-:Y:S02]  /*3440*/  IADD3 R7, PT, PT, R9, R30, R7 ;  /* 0x0000001e09077210 */ /* 0x000fe40007ffe007 */
        /* <DEDUP_REMOVED lines=28> */
[C---:B------:R-:W-:Y:S02]  /*3610*/  SHF.L.W.U32.HI R7, R16.reuse, 0x1e, R16 ;  /* 0x0000001e10077819 */ /* 0x040fe40000010e10 */
        /* <DEDUP_REMOVED lines=9> */
[----:B------:R-:W-:Y:S01]  /*36b0*/  IMAD.IADD R9, R19, 0x1, R16 ;  /* 0x0000000113097824 */ /* 0x000fe200078e0210 */
[----:B------:R-:W-:Y:S01]  /*36c0*/  UMOV UR4, URZ ;  /* 0x000000ff00047c82 */ /* 0x000fe20008000000 */
[----:B------:R-:W-:Y:S01]  /*36d0*/  IMAD.IADD R10, R21, 0x1, R26 ;  /* 0x00000001150a7824 */ /* 0x000fe200078e021a */
[----:B------:R-:W-:Y:S01]  /*36e0*/  UMOV UR5, URZ ;  /* 0x000000ff00057c82 */ /* 0x000fe20008000000 */
[----:B------:R-:W-:Y:S01]  /*36f0*/  IMAD.IADD R11, R22, 0x1, R29 ;  /* 0x00000001160b7824 */ /* 0x000fe200078e021d */
[----:B------:R-:W-:Y:S01]  /*3700*/  SHF.L.W.U32.HI R6, R9, 0x19, R9 ;  /* 0x0000001909067819 */ /* 0x000fe20000010e09 */
[----:B------:R-:W-:Y:S01]  /*3710*/  IMAD.IADD R12, R25, 0x1, R27 ;  /* 0x00000001190c7824 */ /* 0x000fe200078e021b */
[--C-:B------:R-:W-:Y:S02]  /*3720*/  SHF.L.W.U32.HI R7, R9, 0xe, R9.reuse ;  /* 0x0000000e09077819 */ /* 0x100fe40000010e09 */
[----:B------:R-:W-:Y:S02]  /*3730*/  SHF.R.U32.HI R8, RZ, 0x3, R9 ;  /* 0x00000003ff087819 */ /* 0x000fe40000011609 */
[----:B------:R-:W-:-:S02]  /*3740*/  SHF.L.W.U32.HI R13, R10, 0x19, R10 ;  /* 0x000000190a0d7819 */ /* 0x000fc40000010e0a */
[----:B------:R-:W-:Y:S01]  /*3750*/  LOP3.LUT R7, R8, R6, R7, 0x96, !PT ;  /* 0x0000000608077212 */ /* 0x000fe200078e9607 */
[----:B------:R-:W-:Y:S01]  /*3760*/  IMAD.IADD R8, R14, 0x1, R17 ;  /* 0x000000010e087824 */ /* 0x000fe200078e0211 */
[--C-:B------:R-:W-:Y:S02]  /*3770*/  SHF.L.W.U32.HI R6, R10, 0xe, R10.reuse ;  /* 0x0000000e0a067819 */ /* 0x100fe40000010e0a */
[----:B------:R-:W-:Y:S02]  /*3780*/  SHF.R.U32.HI R16, RZ, 0x3, R10 ;  /* 0x00000003ff107819 */ /* 0x000fe4000001160a */
[C---:B------:R-:W-:Y:S01]  /*3790*/  SHF.L.W.U32.HI R19, R11.reuse, 0x19, R11 ;  /* 0x000000190b137819 */ /* 0x040fe20000010e0b */
[----:B------:R0:W-:Y:S01]  /*37a0*/  STL.128 [R0], R8 ;  /* 0x0000000800007387 */ /* 0x0001e20000100c00 */
[----:B------:R-:W-:Y:S01]  /*37b0*/  LOP3.LUT R6, R16, R13, R6, 0x96, !PT ;  /* 0x0000000d10067212 */ /* 0x000fe200078e9606 */
[----:B------:R-:W-:Y:S01]  /*37c0*/  IMAD.IADD R16, R8, 0x1, R7 ;  /* 0x0000000108107824 */ /* 0x000fe200078e0207 */
[----:B------:R-:W-:-:S02]  /*37d0*/  SHF.L.W.U32.HI R22, R11, 0xe, R11 ;  /* 0x0000000e0b167819 */ /* 0x000fc40000010e0b */
[----:B------:R-:W-:Y:S02]  /*37e0*/  SHF.R.U32.HI R21, RZ, 0x3, R11 ;  /* 0x00000003ff157819 */ /* 0x000fe4000001160b */
[----:B------:R-:W-:Y:S02]  /*37f0*/  IADD3 R17, PT, PT, R9, 0xa00000, R6 ;  /* 0x00a0000009117810 */ /* 0x000fe40007ffe006 */
[C-C-:B------:R-:W-:Y:S02]  /*3800*/  SHF.L.W.U32.HI R6, R16.reuse, 0xf, R16.reuse ;  /* 0x0000000f10067819 */ /* 0x140fe40000010e10 */
[--C-:B------:R-:W-:Y:S02]  /*3810*/  SHF.L.W.U32.HI R7, R16, 0xd, R16.reuse ;  /* 0x0000000d10077819 */ /* 0x100fe40000010e10 */
[----:B------:R-:W-:Y:S02]  /*3820*/  SHF.R.U32.HI R13, RZ, 0xa, R16 ;  /* 0x0000000aff0d7819 */ /* 0x000fe40000011610 */
[----:B------:R-:W-:-:S02]  /*3830*/  LOP3.LUT R19, R21, R19, R22, 0x96, !PT ;  /* 0x0000001315137212 */ /* 0x000fc400078e9616 */
[C-C-:B------:R-:W-:Y:S02]  /*3840*/  SHF.L.W.U32.HI R14, R17.reuse, 0xf, R17.reuse ;  /* 0x0000000f110e7819 */ /* 0x140fe40000010e11 */
[--C-:B------:R-:W-:Y:S02]  /*3850*/  SHF.L.W.U32.HI R21, R17, 0xd, R17.reuse ;  /* 0x0000000d11157819 */ /* 0x100fe40000010e11 */
[----:B------:R-:W-:Y:S02]  /*3860*/  SHF.R.U32.HI R22, RZ, 0xa, R17 ;  /* 0x0000000aff167819 */ /* 0x000fe40000011611 */
[----:B------:R-:W-:Y:S01]  /*3870*/  LOP3.LUT R7, R13, R6, R7, 0x96, !PT ;  /* 0x000000060d077212 */ /* 0x000fe200078e9607 */
[----:B------:R-:W-:Y:S01]  /*3880*/  IMAD.IADD R13, R15, 0x1, R24 ;  /* 0x000000010f0d7824 */ /* 0x000fe200078e0218 */
[C-C-:B------:R-:W-:Y:S02]  /*3890*/  SHF.L.W.U32.HI R25, R12.reuse, 0x19, R12.reuse ;  /* 0x000000190c197819 */ /* 0x140fe40000010e0c */
[----:B------:R-:W-:-:S02]  /*38a0*/  SHF.L.W.U32.HI R26, R12, 0xe, R12 ;  /* 0x0000000e0c1a7819 */ /* 0x000fc40000010e0c */
[----:B------:R-:W-:Y:S02]  /*38b0*/  SHF.R.U32.HI R27, RZ, 0x3, R12 ;  /* 0x00000003ff1b7819 */ /* 0x000fe4000001160c */
[----:B------:R-:W-:Y:S01]  /*38c0*/  LOP3.LUT R22, R22, R14, R21, 0x96, !PT ;  /* 0x0000000e16167212 */ /* 0x000fe200078e9615 */
[----:B------:R-:W-:Y:S01]  /*38d0*/  IMAD.IADD R14, R18, 0x1, R23 ;  /* 0x00000001120e7824 */ /* 0x000fe200078e0217 */
[----:B------:R-:W-:Y:S01]  /*38e0*/  IADD3 R18, PT, PT, R19, R7, R10 ;  /* 0x0000000713127210 */ /* 0x000fe20007ffe00a */
[----:B0-----:R-:W-:Y:S01]  /*38f0*/  IMAD.MOV.U32 R10, RZ, RZ, RZ ;  /* 0x000000ffff0a7224 */ /* 0x001fe200078e00ff */
[C-C-:B------:R-:W-:Y:S02]  /*3900*/  SHF.L.W.U32.HI R19, R13.reuse, 0x19, R13.reuse ;  /* 0x000000190d137819 */ /* 0x140fe40000010e0d */
[--C-:B------:R-:W-:Y:S02]  /*3910*/  SHF.L.W.U32.HI R24, R13, 0xe, R13.reuse ;  /* 0x0000000e0d187819 */ /* 0x100fe40000010e0d */
[----:B------:R-:W-:-:S02]  /*3920*/  SHF.R.U32.HI R21, RZ, 0x3, R13 ;  /* 0x00000003ff157819 */ /* 0x000fc4000001160d */
[----:B------:R-:W-:Y:S02]  /*3930*/  LOP3.LUT R25, R27, R25, R26, 0x96, !PT ;  /* 0x000000191b197212 */ /* 0x000fe400078e961a */
[C-C-:B------:R-:W-:Y:S02]  /*3940*/  SHF.L.W.U32.HI R6, R18.reuse, 0xf, R18.reuse ;  /* 0x0000000f12067819 */ /* 0x140fe40000010e12 */
[--C-:B------:R-:W-:Y:S02]  /*3950*/  SHF.L.W.U32.HI R7, R18, 0xd, R18.reuse ;  /* 0x0000000d12077819 */ /* 0x100fe40000010e12 */
[----:B------:R-:W-:Y:S02]  /*3960*/  SHF.R.U32.HI R15, RZ, 0xa, R18 ;  /* 0x0000000aff0f7819 */ /* 0x000fe40000011612 */
[----:B------:R-:W-:Y:S02]  /*3970*/  LOP3.LUT R21, R21, R19, R24, 0x96, !PT ;  /* 0x0000001315157212 */ /* 0x000fe400078e9618 */
[----:B------:R-:W-:Y:S01]  /*3980*/  IADD3 R19, PT, PT, R25, R22, R11 ;  /* 0x0000001619137210 */ /* 0x000fe20007ffe00b */
[----:B------:R-:W-:Y:S01]  /*3990*/  IMAD.MOV.U32 R11, RZ, RZ, 0x100 ;  /* 0x00000100ff0b7424 */ /* 0x000fe200078e00ff */
[----:B------:R-:W-:Y:S01]  /*39a0*/  LOP3.LUT R7, R15, R6, R7, 0x96, !PT ;  /* 0x000000060f077212 */ /* 0x000fe200078e9607 */
[----:B------:R-:W-:Y:S01]  /*39b0*/  IMAD.IADD R15, R5, 0x1, R20 ;  /* 0x00000001050f7824 */ /* 0x000fe200078e0214 */
[C-C-:B------:R-:W-:Y:S01]  /*39c0*/  SHF.L.W.U32.HI R23, R14.reuse, 0x19, R14.reuse ;  /* 0x000000190e177819 */ /* 0x140fe20000010e0e */
[----:B------:R-:W-:Y:S01]  /*39d0*/  STL.128 [R0+0x40], R16 ;  /* 0x0000401000007387 */ /* 0x000fe20000100c00 */
[----:B------:R-:W-:-:S02]  /*39e0*/  SHF.L.W.U32.HI R26, R14, 0xe, R14 ;  /* 0x0000000e0e1a7819 */ /* 0x000fc40000010e0e */
[----:B------:R-:W-:Y:S01]  /*39f0*/  SHF.R.U32.HI R27, RZ, 0x3, R14 ;  /* 0x00000003ff1b7819 */ /* 0x000fe2000001160e */
[----:B------:R-:W-:Y:S01]  /*3a00*/  STL.128 [R0+0x10], R12 ;  /* 0x0000100c00007387 */ /* 0x000fe20000100c00 */
[C-C-:B------:R-:W-:Y:S02]  /*3a10*/  SHF.L.W.U32.HI R5, R19.reuse, 0xf, R19.reuse ;  /* 0x0000000f13057819 */ /* 0x140fe40000010e13 */
[--C-:B------:R-:W-:Y:S02]  /*3a20*/  SHF.L.W.U32.HI R6, R19, 0xd, R19.reuse ;  /* 0x0000000d13067819 */ /* 0x100fe40000010e13 */
[----:B------:R-:W-:Y:S02]  /*3a30*/  SHF.R.U32.HI R20, RZ, 0xa, R19 ;  /* 0x0000000aff147819 */ /* 0x000fe40000011613 */
[----:B------:R-:W-:Y:S02]  /*3a40*/  LOP3.LUT R23, R27, R23, R26, 0x96, !PT ;  /* 0x000000171b177212 */ /* 0x000fe400078e961a */
[----:B------:R-:W-:-:S02]  /*3a50*/  LOP3.LUT R6, R20, R5, R6, 0x96, !PT ;  /* 0x0000000514067212 */ /* 0x000fc400078e9606 */
[----:B------:R-:W-:Y:S02]  /*3a60*/  IADD3 R32, PT, PT, R21, R7, R12 ;  /* 0x0000000715207210 */ /* 0x000fe40007ffe00c */
[----:B------:R-:W-:Y:S02]  /*3a70*/  IADD3 R33, PT, PT, R23, R6, R13 ;  /* 0x0000000617217210 */ /* 0x000fe40007ffe00d */
[C-C-:B------:R-:W-:Y:S02]  /*3a80*/  SHF.L.W.U32.HI R22, R15.reuse, 0x19, R15.reuse ;  /* 0x000000190f167819 */ /* 0x140fe40000010e0f */
[--C-:B------:R-:W-:Y:S02]  /*3a90*/  SHF.L.W.U32.HI R25, R15, 0xe, R15.reuse ;  /* 0x0000000e0f197819 */ /* 0x100fe40000010e0f */
[----:B------:R-:W-:Y:S02]  /*3aa0*/  SHF.R.U32.HI R24, RZ, 0x3, R15 ;  /* 0x00000003ff187819 */ /* 0x000fe4000001160f */
[----:B------:R-:W-:-:S02]  /*3ab0*/  SHF.L.W.U32.HI R5, R32, 0xf, R32 ;  /* 0x0000000f20057819 */ /* 0x000fc40000010e20 */
[--C-:B------:R-:W-:Y:S02]  /*3ac0*/  SHF.L.W.U32.HI R6, R32, 0xd, R32.reuse ;  /* 0x0000000d20067819 */ /* 0x100fe40000010e20 */
[----:B------:R-:W-:Y:S02]  /*3ad0*/  SHF.R.U32.HI R7, RZ, 0xa, R32 ;  /* 0x0000000aff077819 */ /* 0x000fe40000011620 */
[----:B------:R-:W-:Y:S02]  /*3ae0*/  LOP3.LUT R22, R24, R22, R25, 0x96, !PT ;  /* 0x0000001618167212 */ /* 0x000fe400078e9619 */
[C-C-:B------:R-:W-:Y:S02]  /*3af0*/  SHF.L.W.U32.HI R20, R33.reuse, 0xf, R33.reuse ;  /* 0x0000000f21147819 */ /* 0x140fe40000010e21 */
[--C-:B------:R-:W-:Y:S02]  /*3b00*/  SHF.L.W.U32.HI R21, R33, 0xd, R33.reuse ;  /* 0x0000000d21157819 */ /* 0x100fe40000010e21 */
[----:B------:R-:W-:-:S02]  /*3b10*/  SHF.R.U32.HI R23, RZ, 0xa, R33 ;  /* 0x0000000aff177819 */ /* 0x000fc40000011621 */
[----:B------:R-:W-:Y:S02]  /*3b20*/  LOP3.LUT R5, R7, R5, R6, 0x96, !PT ;  /* 0x0000000507057212 */ /* 0x000fe400078e9606 */
[----:B------:R-:W-:Y:S02]  /*3b30*/  LOP3.LUT R20, R23, R20, R21, 0x96, !PT ;  /* 0x0000001417147212 */ /* 0x000fe400078e9615 */
[----:B------:R-:W-:Y:S02]  /*3b40*/  IADD3 R5, PT, PT, R22, R5, R14 ;  /* 0x0000000516057210 */ /* 0x000fe40007ffe00e */
[--C-:B------:R-:W-:Y:S02]  /*3b50*/  IADD3 R20, PT, PT, R15, R20, R16.reuse ;  /* 0x000000140f147210 */ /* 0x100fe40007ffe010 */
[C-C-:B------:R-:W-:Y:S01]  /*3b60*/  SHF.L.W.U32.HI R26, R16.reuse, 0x19, R16.reuse ;  /* 0x00000019101a7819 */ /* 0x140fe20000010e10 */
[----:B------:R-:W-:Y:S01]  /*3b70*/  VIADD R34, R5, 0x100 ;  /* 0x0000010005227836 */ /* 0x000fe20000000000 */
[--C-:B------:R-:W-:Y:S01]  /*3b80*/  SHF.L.W.U32.HI R27, R16, 0xe, R16.reuse ;  /* 0x0000000e101b7819 */ /* 0x100fe20000010e10 */
[----:B------:R-:W-:Y:S01]  /*3b90*/  VIADD R35, R20, 0x11002000 ;  /* 0x1100200014237836 */ /* 0x000fe20000000000 */
[----:B------:R-:W-:-:S02]  /*3ba0*/  SHF.R.U32.HI R28, RZ, 0x3, R16 ;  /* 0x00000003ff1c7819 */ /* 0x000fc40000011610 */
[C-C-:B------:R-:W-:Y:S02]  /*3bb0*/  SHF.L.W.U32.HI R5, R34.reuse, 0xf, R34.reuse ;  /* 0x0000000f22057819 */ /* 0x140fe40000010e22 */
[--C-:B------:R-:W-:Y:S01]  /*3bc0*/  SHF.L.W.U32.HI R6, R34, 0xd, R34.reuse ;  /* 0x0000000d22067819 */ /* 0x100fe20000010e22 */
[----:B------:R-:W-:Y:S01]  /*3bd0*/  STL.128 [R0+0x50], R32 ;  /* 0x0000502000007387 */ /* 0x000fe20000100c00 */
[----:B------:R-:W-:Y:S02]  /*3be0*/  SHF.R.U32.HI R7, RZ, 0xa, R34 ;  /* 0x0000000aff077819 */ /* 0x000fe40000011622 */
[C-C-:B------:R-:W-:Y:S02]  /*3bf0*/  SHF.L.W.U32.HI R20, R35.reuse, 0xf, R35.reuse ;  /* 0x0000000f23147819 */ /* 0x140fe40000010e23 */
[--C-:B------:R-:W-:Y:S02]  /*3c00*/  SHF.L.W.U32.HI R21, R35, 0xd, R35.reuse ;  /* 0x0000000d23157819 */ /* 0x100fe40000010e23 */
[----:B------:R-:W-:-:S02]  /*3c10*/  SHF.R.U32.HI R22, RZ, 0xa, R35 ;  /* 0x0000000aff167819 */ /* 0x000fc40000011623 */
[----:B------:R-:W-:Y:S02]  /*3c20*/  LOP3.LUT R6, R7, R5, R6, 0x96, !PT ;  /* 0x0000000507067212 */ /* 0x000fe400078e9606 */
[----:B------:R-:W-:Y:S02]  /*3c30*/  LOP3.LUT R21, R22, R20, R21, 0x96, !PT ;  /* 0x0000001416157212 */ /* 0x000fe400078e9615 */
[----:B------:R-:W-:Y:S01]  /*3c40*/  LOP3.LUT R27, R28, R26, R27, 0x96, !PT ;  /* 0x0000001a1c1b7212 */ /* 0x000fe200078e961b */
[----:B------:R-:W-:Y:S01]  /*3c50*/  IMAD.IADD R5, R17, 0x1, R6 ;  /* 0x0000000111057824 */ /* 0x000fe200078e0206 */
[C-C-:B------:R-:W-:Y:S01]  /*3c60*/  SHF.L.W.U32.HI R28, R18.reuse, 0xe, R18.reuse ;  /* 0x0000000e121c7819 */ /* 0x140fe20000010e12 */
[----:B------:R-:W-:Y:S01]  /*3c70*/  IMAD.IADD R37, R18, 0x1, R21 ;  /* 0x0000000112257824 */ /* 0x000fe200078e0215 */
[----:B------:R-:W-:Y:S02]  /*3c80*/  SHF.R.U32.HI R29, RZ, 0x3, R18 ;  /* 0x00000003ff1d7819 */ /* 0x000fe40000011612 */
[----:B------:R-:W-:-:S02]  /*3c90*/  LOP3.LUT R36, R5, 0x80000000, RZ, 0x3c, !PT ;  /* 0x8000000005247812 */ /* 0x000fc400078e3cff */
[C-C-:B------:R-:W-:Y:S02]  /*3ca0*/  SHF.L.W.U32.HI R21, R37.reuse, 0xf, R37.reuse ;  /* 0x0000000f25157819 */ /* 0x140fe40000010e25 */
[--C-:B------:R-:W-:Y:S02]  /*3cb0*/  SHF.L.W.U32.HI R22, R37, 0xd, R37.reuse ;  /* 0x0000000d25167819 */ /* 0x100fe40000010e25 */
[----:B------:R-:W-:Y:S02]  /*3cc0*/  SHF.R.U32.HI R23, RZ, 0xa, R37 ;  /* 0x0000000aff177819 */ /* 0x000fe40000011625 */
[C-C-:B------:R-:W-:Y:S02]  /*3cd0*/  SHF.L.W.U32.HI R6, R36.reuse, 0xf, R5.reuse ;  /* 0x0000000f24067819 */ /* 0x140fe40000010e05 */
[----:B------:R-:W-:Y:S02]  /*3ce0*/  SHF.L.W.U32.HI R7, R36, 0xd, R5 ;  /* 0x0000000d24077819 */ /* 0x000fe40000010e05 */
[----:B------:R-:W-:-:S02]  /*3cf0*/  SHF.R.U32.HI R20, RZ, 0xa, R36 ;  /* 0x0000000aff147819 */ /* 0x000fc40000011624 */
[----:B------:R-:W-:Y:S02]  /*3d00*/  LOP3.LUT R21, R23, R21, R22, 0x96, !PT ;  /* 0x0000001517157212 */ /* 0x000fe400078e9616 */
[----:B------:R-:W-:Y:S02]  /*3d10*/  LOP3.LUT R6, R20, R6, R7, 0x96, !PT ;  /* 0x0000000614067212 */ /* 0x000fe400078e9607 */
[----:B------:R-:W-:Y:S01]  /*3d20*/  SHF.R.U32.HI R30, RZ, 0x3, R19 ;  /* 0x00000003ff1e7819 */ /* 0x000fe20000011613 */
[----:B------:R-:W-:Y:S01]  /*3d30*/  IMAD.IADD R39, R32, 0x1, R21 ;  /* 0x0000000120277824 */ /* 0x000fe200078e0215 */
[----:B------:R-:W-:Y:S01]  /*3d40*/  SHF.R.U32.HI R31, RZ, 0x3, R32 ;  /* 0x00000003ff1f7819 */ /* 0x000fe20000011620 */
[----:B------:R-:W-:Y:S01]  /*3d50*/  IMAD.IADD R38, R19, 0x1, R6 ;  /* 0x0000000113267824 */ /* 0x000fe200078e0206 */
[----:B------:R-:W-:Y:S02]  /*3d60*/  SHF.R.U32.HI R40, RZ, 0x3, R33 ;  /* 0x00000003ff287819 */ /* 0x000fe40000011621 */
[----:B------:R-:W-:-:S02]  /*3d70*/  SHF.L.W.U32.HI R21, R39, 0xf, R39 ;  /* 0x0000000f27157819 */ /* 0x000fc40000010e27 */
[--C-:B------:R-:W-:Y:S01]  /*3d80*/  SHF.L.W.U32.HI R22, R39, 0xd, R39.reuse ;  /* 0x0000000d27167819 */ /* 0x100fe20000010e27 */
[----:B------:R-:W-:Y:S01]  /*3d90*/  STL.128 [R0+0x60], R36 ;  /* 0x0000602400007387 */ /* 0x000fe20000100c00 */
[----:B------:R-:W-:Y:S02]  /*3da0*/  SHF.R.U32.HI R23, RZ, 0xa, R39 ;  /* 0x0000000aff177819 */ /* 0x000fe40000011627 */
[C-C-:B------:R-:W-:Y:S02]  /*3db0*/  SHF.L.W.U32.HI R6, R38.reuse, 0xf, R38.reuse ;  /* 0x0000000f26067819 */ /* 0x140fe40000010e26 */
[--C-:B------:R-:W-:Y:S02]  /*3dc0*/  SHF.L.W.U32.HI R7, R38, 0xd, R38.reuse ;  /* 0x0000000d26077819 */ /* 0x100fe40000010e26 */
[----:B------:R-:W-:Y:S02]  /*3dd0*/  SHF.R.U32.HI R20, RZ, 0xa, R38 ;  /* 0x0000000aff147819 */ /* 0x000fe40000011626 */
[----:B------:R-:W-:-:S02]  /*3de0*/  LOP3.LUT R21, R23, R21, R22, 0x96, !PT ;  /* 0x0000001517157212 */ /* 0x000fc400078e9616 */
[----:B------:R-:W-:Y:S02]  /*3df0*/  LOP3.LUT R6, R20, R6, R7, 0x96, !PT ;  /* 0x0000000614067212 */ /* 0x000fe400078e9607 */
[----:B------:R-:W-:Y:S01]  /*3e00*/  SHF.R.U32.HI R41, RZ, 0x3, R34 ;  /* 0x00000003ff297819 */ /* 0x000fe20000011622 */
[----:B------:R-:W-:Y:S01]  /*3e10*/  IMAD.IADD R25, R34, 0x1, R21 ;  /* 0x0000000122197824 */ /* 0x000fe200078e0215 */
[----:B------:R-:W-:Y:S01]  /*3e20*/  SHF.L.W.U32.HI R42, R35, 0xe, R35 ;  /* 0x0000000e232a7819 */ /* 0x000fe20000010e23 */
[----:B------:R-:W-:Y:S01]  /*3e30*/  IMAD.IADD R24, R33, 0x1, R6 ;  /* 0x0000000121187824 */ /* 0x000fe200078e0206 */
[----:B------:R-:W-:Y:S02]  /*3e40*/  SHF.L.W.U32.HI R43, R36, 0xe, R5 ;  /* 0x0000000e242b7819 */ /* 0x000fe40000010e05 */
[C-C-:B------:R-:W-:Y:S02]  /*3e50*/  SHF.L.W.U32.HI R21, R25.reuse, 0xf, R25.reuse ;  /* 0x0000000f19157819 */ /* 0x140fe40000010e19 */
[----:B------:R-:W-:-:S02]  /*3e60*/  SHF.L.W.U32.HI R22, R25, 0xd, R25 ;  /* 0x0000000d19167819 */ /* 0x000fc40000010e19 */
[C-C-:B------:R-:W-:Y:S02]  /*3e70*/  SHF.L.W.U32.HI R6, R24.reuse, 0xf, R24.reuse ;  /* 0x0000000f18067819 */ /* 0x140fe40000010e18 */
[--C-:B------:R-:W-:Y:S02]  /*3e80*/  SHF.L.W.U32.HI R7, R24, 0xd, R24.reuse ;  /* 0x0000000d18077819 */ /* 0x100fe40000010e18 */
[----:B------:R-:W-:Y:S02]  /*3e90*/  SHF.R.U32.HI R20, RZ, 0xa, R24 ;  /* 0x0000000aff147819 */ /* 0x000fe40000011618 */
[----:B------:R-:W-:Y:S02]  /*3ea0*/  SHF.R.U32.HI R23, RZ, 0xa, R25 ;  /* 0x0000000aff177819 */ /* 0x000fe40000011619 */
[----:B------:R-:W-:Y:S02]  /*3eb0*/  LOP3.LUT R6, R20, R6, R7, 0x96, !PT ;  /* 0x0000000614067212 */ /* 0x000fe400078e9607 */
[----:B------:R-:W-:-:S02]  /*3ec0*/  LOP3.LUT R21, R23, R21, R22, 0x96, !PT ;  /* 0x0000001517157212 */ /* 0x000fc400078e9616 */
[----:B------:R-:W-:Y:S02]  /*3ed0*/  IADD3 R26, PT, PT, R6, 0x400022, R35 ;  /* 0x00400022061a7810 */ /* 0x000fe40007ffe023 */
[----:B------:R-:W-:Y:S02]  /*3ee0*/  IADD3 R27, PT, PT, R27, R21, R36 ;  /* 0x000000151b1b7210 */ /* 0x000fe40007ffe024 */
[C-C-:B------:R-:W-:Y:S02]  /*3ef0*/  SHF.L.W.U32.HI R6, R26.reuse, 0xf, R26.reuse ;  /* 0x0000000f1a067819 */ /* 0x140fe40000010e1a */
[--C-:B------:R-:W-:Y:S01]  /*3f00*/  SHF.L.W.U32.HI R7, R26, 0xd, R26.reuse ;  /* 0x0000000d1a077819 */ /* 0x100fe20000010e1a */
[----:B------:R-:W-:Y:S01]  /*3f10*/  VIADD R27, R27, 0x100 ;  /* 0x000001001b1b7836 */ /* 0x000fe20000000000 */
[----:B------:R-:W-:Y:S02]  /*3f20*/  SHF.R.U32.HI R20, RZ, 0xa, R26 ;  /* 0x0000000aff147819 */ /* 0x000fe4000001161a */
[----:B------:R-:W-:-:S02]  /*3f30*/  SHF.L.W.U32.HI R22, R17, 0x19, R17 ;  /* 0x0000001911167819 */ /* 0x000fc40000010e11 */
[--C-:B------:R-:W-:Y:S01]  /*3f40*/  SHF.L.W.U32.HI R21, R17, 0xe, R17.reuse ;  /* 0x0000000e11157819 */ /* 0x100fe20000010e11 */
[----:B------:R-:W-:Y:S01]  /*3f50*/  STL.128 [R0+0x70], R24 ;  /* 0x0000701800007387 */ /* 0x000fe20000100c00 */
[----:B------:R-:W-:Y:S02]  /*3f60*/  SHF.R.U32.HI R23, RZ, 0x3, R17 ;  /* 0x00000003ff177819 */ /* 0x000fe40000011611 */
[----:B------:R-:W-:Y:S02]  /*3f70*/  LOP3.LUT R6, R20, R6, R7, 0x96, !PT ;  /* 0x0000000614067212 */ /* 0x000fe400078e9607 */
[----:B------:R-:W-:Y:S02]  /*3f80*/  LOP3.LUT R21, R23, R22, R21, 0x96, !PT ;  /* 0x0000001617157212 */ /* 0x000fe400078e9615 */
[C-C-:B------:R-:W-:Y:S02]  /*3f90*/  SHF.L.W.U32.HI R7, R27.reuse, 0xf, R27.reuse ;  /* 0x0000000f1b077819 */ /* 0x140fe40000010e1b */
[----:B------:R-:W-:-:S02]  /*3fa0*/  SHF.L.W.U32.HI R20, R27, 0xd, R27 ;  /* 0x0000000d1b147819 */ /* 0x000fc40000010e1b */
[----:B------:R-:W-:Y:S02]  /*3fb0*/  SHF.R.U32.HI R22, RZ, 0xa, R27 ;  /* 0x0000000aff167819 */ /* 0x000fe4000001161b */
[----:B------:R-:W-:Y:S02]  /*3fc0*/  SHF.L.W.U32.HI R23, R18, 0x19, R18 ;  /* 0x0000001912177819 */ /* 0x000fe40000010e12 */
[----:B------:R-:W-:Y:S02]  /*3fd0*/  IADD3 R6, PT, PT, R16, R6, R37 ;  /* 0x0000000610067210 */ /* 0x000fe40007ffe025 */
[----:B------:R-:W-:Y:S02]  /*3fe0*/  LOP3.LUT R7, R22, R7, R20, 0x96, !PT ;  /* 0x0000000716077212 */ /* 0x000fe400078e9614 */
[----:B------:R-:W-:Y:S01]  /*3ff0*/  LOP3.LUT R29, R29, R23, R28, 0x96, !PT ;  /* 0x000000171d1d7212 */ /* 0x000fe200078e961c */
[----:B------:R-:W-:Y:S01]  /*4000*/  IMAD.IADD R28, R21, 0x1, R6 ;  /* 0x00000001151c7824 */ /* 0x000fe200078e0206 */
[----:B------:R-:W-:-:S02]  /*4010*/  IADD3 R6, PT, PT, R17, R7, R38 ;  /* 0x0000000711067210 */ /* 0x000fc40007ffe026 */
[--C-:B------:R-:W-:Y:S02]  /*4020*/  SHF.L.W.U32.HI R22, R19, 0x19, R19.reuse ;  /* 0x0000001913167819 */ /* 0x100fe40000010e13 */
[C---:B------:R-:W-:Y:S01]  /*4030*/  SHF.L.W.U32.HI R7, R28.reuse, 0xf, R28 ;  /* 0x0000000f1c077819 */ /* 0x040fe20000010e1c */
[----:B------:R-:W-:Y:S01]  /*4040*/  IMAD.IADD R29, R29, 0x1, R6 ;  /* 0x000000011d1d7824 */ /* 0x000fe200078e0206 */
[--C-:B------:R-:W-:Y:S02]  /*4050*/  SHF.L.W.U32.HI R20, R28, 0xd, R28.reuse ;  /* 0x0000000d1c147819 */ /* 0x100fe40000010e1c */
[----:B------:R-:W-:Y:S02]  /*4060*/  SHF.R.U32.HI R21, RZ, 0xa, R28 ;  /* 0x0000000aff157819 */ /* 0x000fe4000001161c */
[----:B------:R-:W-:Y:S02]  /*4070*/  SHF.L.W.U32.HI R23, R19, 0xe, R19 ;  /* 0x0000000e13177819 */ /* 0x000fe40000010e13 */
        /* <DEDUP_REMOVED lines=9> */
[----:B------:R-:W-:Y:S02]  /*4110*/  LOP3.LUT R6, R20, R6, R21, 0x96, !PT ;  /* 0x0000000614067212 */ /* 0x000fe400078e9615 */
[----:B------:R-:W-:Y:S02]  /*4120*/  LOP3.LUT R31, R31, R22, R23, 0x96, !PT ;  /* 0x000000161f1f7212 */ /* 0x000fe400078e9617 */
[----:B------:R-:W-:Y:S02]  /*4130*/  IADD3 R6, PT, PT, R19, R6, R24 ;  /* 0x0000000613067210 */ /* 0x000fe40007ffe018 */
[C-C-:B------:R-:W-:Y:S02]  /*4140*/  SHF.L.W.U32.HI R7, R30.reuse, 0xf, R30.reuse ;  /* 0x0000000f1e077819 */ /* 0x140fe40000010e1e */
[----:B------:R-:W-:Y:S01]  /*4150*/  SHF.L.W.U32.HI R20, R30, 0xd, R30 ;  /* 0x0000000d1e147819 */ /* 0x000fe20000010e1e */
[----:B------:R-:W-:Y:S01]  /*4160*/  IMAD.IADD R31, R31, 0x1, R6 ;  /* 0x000000011f1f7824 */ /* 0x000fe200078e0206 */
[----:B------:R-:W-:-:S02]  /*4170*/  SHF.R.U32.HI R21, RZ, 0xa, R30 ;  /* 0x0000000aff157819 */ /* 0x000fc4000001161e */
[C-C-:B------:R-:W-:Y:S02]  /*4180*/  SHF.L.W.U32.HI R22, R33.reuse, 0x19, R33.reuse ;  /* 0x0000001921167819 */ /* 0x140fe40000010e21 */
[----:B------:R-:W-:Y:S01]  /*4190*/  SHF.L.W.U32.HI R23, R33, 0xe, R33 ;  /* 0x0000000e21177819 */ /* 0x000fe20000010e21 */
[----:B------:R-:W-:Y:S01]  /*41a0*/  STL.128 [R0+0x80], R28 ;  /* 0x0000801c00007387 */ /* 0x000fe20000100c00 */
[----:B------:R-:W-:Y:S02]  /*41b0*/  LOP3.LUT R7, R21, R7, R20, 0x96, !PT ;  /* 0x0000000715077212 */ /* 0x000fe400078e9614 */
[C-C-:B------:R-:W-:Y:S02]  /*41c0*/  SHF.L.W.U32.HI R6, R31.reuse, 0xf, R31.reuse ;  /* 0x0000000f1f067819 */ /* 0x140fe40000010e1f */
[--C-:B------:R-:W-:Y:S02]  /*41d0*/  SHF.L.W.U32.HI R21, R31, 0xd, R31.reuse ;  /* 0x0000000d1f157819 */ /* 0x100fe40000010e1f */
[----:B------:R-:W-:-:S02]  /*41e0*/  SHF.R.U32.HI R20, RZ, 0xa, R31 ;  /* 0x0000000aff147819 */ /* 0x000fc4000001161f */
[----:B------:R-:W-:Y:S02]  /*41f0*/  LOP3.LUT R22, R40, R22, R23, 0x96, !PT ;  /* 0x0000001628167212 */ /* 0x000fe400078e9617 */
[----:B------:R-:W-:Y:S02]  /*4200*/  IADD3 R7, PT, PT, R32, R7, R25 ;  /* 0x0000000720077210 */ /* 0x000fe40007ffe019 */
[C-C-:B------:R-:W-:Y:S02]  /*4210*/  SHF.L.W.U32.HI R23, R34.reuse, 0x19, R34.reuse ;  /* 0x0000001922177819 */ /* 0x140fe40000010e22 */
[----:B------:R-:W-:Y:S02]  /*4220*/  SHF.L.W.U32.HI R40, R34, 0xe, R34 ;  /* 0x0000000e22287819 */ /* 0x000fe40000010e22 */
[----:B------:R-:W-:Y:S01]  /*4230*/  LOP3.LUT R6, R20, R6, R21, 0x96, !PT ;  /* 0x0000000614067212 */ /* 0x000fe200078e9615 */
[----:B------:R-:W-:Y:S01]  /*4240*/  IMAD.IADD R20, R22, 0x1, R7 ;  /* 0x0000000116147824 */ /* 0x000fe200078e0207 */
[----:B------:R-:W-:-:S02]  /*4250*/  LOP3.LUT R23, R41, R23, R40, 0x96, !PT ;  /* 0x0000001729177212 */ /* 0x000fc400078e9628 */
[--C-:B------:R-:W-:Y:S02]  /*4260*/  SHF.L.W.U32.HI R21, R35, 0x19, R35.reuse ;  /* 0x0000001923157819 */ /* 0x100fe40000010e23 */
[----:B------:R-:W-:Y:S02]  /*4270*/  SHF.R.U32.HI R41, RZ, 0x3, R35 ;  /* 0x00000003ff297819 */ /* 0x000fe40000011623 */
[----:B------:R-:W-:Y:S02]  /*4280*/  IADD3 R6, PT, PT, R33, R6, R26 ;  /* 0x0000000621067210 */ /* 0x000fe40007ffe01a */
[C-C-:B------:R-:W-:Y:S02]  /*4290*/  SHF.L.W.U32.HI R7, R20.reuse, 0xf, R20.reuse ;  /* 0x0000000f14077819 */ /* 0x140fe40000010e14 */
[--C-:B------:R-:W-:Y:S02]  /*42a0*/  SHF.L.W.U32.HI R22, R20, 0xd, R20.reuse ;  /* 0x0000000d14167819 */ /* 0x100fe40000010e14 */
[----:B------:R-:W-:-:S02]  /*42b0*/  SHF.R.U32.HI R40, RZ, 0xa, R20 ;  /* 0x0000000aff287819 */ /* 0x000fc40000011614 */
[----:B------:R-:W-:Y:S01]  /*42c0*/  LOP3.LUT R41, R41, R21, R42, 0x96, !PT ;  /* 0x0000001529297212 */ /* 0x000fe200078e962a */
[----:B------:R-:W-:Y:S01]  /*42d0*/  IMAD.IADD R21, R23, 0x1, R6 ;  /* 0x0000000117157824 */ /* 0x000fe200078e0206 */
[----:B------:R-:W-:Y:S02]  /*42e0*/  LOP3.LUT R7, R40, R7, R22, 0x96, !PT ;  /* 0x0000000728077212 */ /* 0x000fe400078e9616 */
[----:B------:R-:W-:Y:S02]  /*42f0*/  SHF.L.W.U32.HI R40, R36, 0x19, R5 ;  /* 0x0000001924287819 */ /* 0x000fe40000010e05 */
[C-C-:B------:R-:W-:Y:S02]  /*4300*/  SHF.L.W.U32.HI R5, R21.reuse, 0xf, R21.reuse ;  /* 0x0000000f15057819 */ /* 0x140fe40000010e15 */
[--C-:B------:R-:W-:Y:S02]  /*4310*/  SHF.L.W.U32.HI R6, R21, 0xd, R21.reuse ;  /* 0x0000000d15067819 */ /* 0x100fe40000010e15 */
[----:B------:R-:W-:-:S02]  /*4320*/  SHF.R.U32.HI R23, RZ, 0xa, R21 ;  /* 0x0000000aff177819 */ /* 0x000fc40000011615 */
[----:B------:R-:W-:Y:S02]  /*4330*/  SHF.R.U32.HI R42, RZ, 0x3, R36 ;  /* 0x00000003ff2a7819 */ /* 0x000fe40000011624 */
[----:B------:R-:W-:Y:S02]  /*4340*/  IADD3 R22, PT, PT, R34, R7, R27 ;  /* 0x0000000722167210 */ /* 0x000fe40007ffe01b */
[----:B------:R-:W-:Y:S02]  /*4350*/  LOP3.LUT R5, R23, R5, R6, 0x96, !PT ;  /* 0x0000000517057212 */ /* 0x000fe400078e9606 */
[----:B------:R-:W-:Y:S01]  /*4360*/  LOP3.LUT R40, R42, R40, R43, 0x96, !PT ;  /* 0x000000282a287212 */ /* 0x000fe200078e962b */
[----:B------:R-:W-:Y:S01]  /*4370*/  IMAD.IADD R22, R41, 0x1, R22 ;  /* 0x0000000129167824 */ /* 0x000fe200078e0216 */
[C-C-:B------:R-:W-:Y:S02]  /*4380*/  SHF.L.W.U32.HI R23, R37.reuse, 0x19, R37.reuse ;  /* 0x0000001925177819 */ /* 0x140fe40000010e25 */
[----:B------:R-:W-:-:S02]  /*4390*/  SHF.L.W.U32.HI R42, R37, 0xe, R37 ;  /* 0x0000000e252a7819 */ /* 0x000fc40000010e25 */
[----:B------:R-:W-:Y:S02]  /*43a0*/  SHF.R.U32.HI R43, RZ, 0x3, R37 ;  /* 0x00000003ff2b7819 */ /* 0x000fe40000011625 */
[----:B------:R-:W-:Y:S02]  /*43b0*/  IADD3 R5, PT, PT, R35, R5, R28 ;  /* 0x0000000523057210 */ /* 0x000fe40007ffe01c */
[----:B------:R-:W-:Y:S02]  /*43c0*/  LOP3.LUT R42, R43, R23, R42, 0x96, !PT ;  /* 0x000000172b2a7212 */ /* 0x000fe400078e962a */
[--C-:B------:R-:W-:Y:S01]  /*43d0*/  SHF.L.W.U32.HI R6, R22, 0xf, R22.reuse ;  /* 0x0000000f16067819 */ /* 0x100fe20000010e16 */
[----:B------:R-:W-:Y:S01]  /*43e0*/  IMAD.IADD R23, R40, 0x1, R5 ;  /* 0x0000000128177824 */ /* 0x000fe200078e0205 */
[--C-:B------:R-:W-:Y:S02]  /*43f0*/  SHF.L.W.U32.HI R7, R22, 0xd, R22.reuse ;  /* 0x0000000d16077819 */ /* 0x100fe40000010e16 */
[----:B------:R-:W-:-:S02]  /*4400*/  SHF.R.U32.HI R41, RZ, 0xa, R22 ;  /* 0x0000000aff297819 */ /* 0x000fc40000011616 */
[----:B------:R-:W-:Y:S01]  /*4410*/  SHF.L.W.U32.HI R40, R23, 0xd, R23 ;  /* 0x0000000d17287819 */ /* 0x000fe20000010e17 */
[----:B------:R0:W-:Y:S01]  /*4420*/  STL.128 [R0+0x90], R20 ;  /* 0x0000901400007387 */ /* 0x0001e20000100c00 */
[----:B------:R-:W-:Y:S02]  /*4430*/  LOP3.LUT R6, R41, R6, R7, 0x96, !PT ;  /* 0x0000000629067212 */ /* 0x000fe400078e9607 */
        /* <DEDUP_REMOVED lines=35> */
[--C-:B------:R-:W-:Y:S01]  /*4670*/  SHF.L.W.U32.HI R6, R54, 0xd, R54.reuse ;  /* 0x0000000d36067819 */ /* 0x100fe20000010e36 */
[----:B------:R-:W-:Y:S01]  /*4680*/  STL.128 [R0+0xa0], R52 ;  /* 0x0000a03400007387 */ /* 0x000fe20000100c00 */
        /* <DEDUP_REMOVED lines=47> */
[C-C-:B------:R-:W-:Y:S02]  /*4980*/  SHF.L.W.U32.HI R42, R30.reuse, 0x19, R30.reuse ;  /* 0x000000191e2a7819 */ /* 0x140fe40000010e1e */
[----:B------:R-:W-:-:S02]  /*4990*/  SHF.L.W.U32.HI R43, R30, 0xe, R30 ;  /* 0x0000000e1e2b7819 */ /* 0x000fc40000010e1e */
[----:B------:R-:W-:Y:S02]  /*49a0*/  SHF.R.U32.HI R44, RZ, 0x3, R30 ;  /* 0x00000003ff2c7819 */ /* 0x000fe4000001161e */
[----:B------:R-:W-:Y:S02]  /*49b0*/  IADD3 R5, PT, PT, R28, R5, R53 ;  /* 0x000000051c057210 */ /* 0x000fe40007ffe035 */
[----:B------:R-:W-:Y:S02]  /*49c0*/  LOP3.LUT R6, R41, R6, R7, 0x96, !PT ;  /* 0x0000000629067212 */ /* 0x000fe400078e9607 */
[----:B------:R-:W-:Y:S01]  /*49d0*/  LOP3.LUT R42, R44, R42, R43, 0x96, !PT ;  /* 0x0000002a2c2a7212 */ /* 0x000fe200078e962b */
[----:B------:R-:W-:Y:S01]  /*49e0*/  IMAD.IADD R44, R40, 0x1, R5 ;  /* 0x00000001282c7824 */ /* 0x000fe200078e0205 */
        /* <DEDUP_REMOVED lines=16> */
[----:B------:R-:W-:Y:S02]  /*4af0*/  LOP3.LUT R6, R41, R6, R7, 0x96, !PT ;  /* 0x0000000629067212 */ /* 0x000fe400078e9607 */
[----:B------:R-:W-:Y:S02]  /*4b00*/  IADD3 R5, PT, PT, R30, R5, R55 ;  /* 0x000000051e057210 */ /* 0x000fe40007ffe037 */
[----:B------:R-:W-:Y:S02]  /*4b10*/  LOP3.LUT R47, R47, R42, R43, 0x96, !PT ;  /* 0x0000002a2f2f7212 */ /* 0x000fe400078e962b */
[----:B------:R-:W-:Y:S01]  /*4b20*/  IADD3 R6, PT, PT, R31, R6, R48 ;  /* 0x000000061f067210 */ /* 0x000fe20007ffe030 */
[----:B------:R-:W-:Y:S01]  /*4b30*/  IMAD.IADD R46, R40, 0x1, R5 ;  /* 0x00000001282e7824 */ /* 0x000fe200078e0205 */
[----:B------:R-:W-:-:S02]  /*4b40*/  SHF.L.W.U32.HI R56, R22, 0x19, R22 ;  /* 0x0000001916387819 */ /* 0x000fc40000010e16 */
[----:B------:R-:W-:Y:S01]  /*4b50*/  SHF.L.W.U32.HI R57, R22, 0xe, R22 ;  /* 0x0000000e16397819 */ /* 0x000fe20000010e16 */
[----:B------:R-:W-:Y:S01]  /*4b60*/  IMAD.IADD R47, R47, 0x1, R6 ;  /* 0x000000012f2f7824 */ /* 0x000fe200078e0206 */
[C-C-:B------:R-:W-:Y:S02]  /*4b70*/  SHF.L.W.U32.HI R5, R46.reuse, 0xf, R46.reuse ;  /* 0x0000000f2e057819 */ /* 0x140fe40000010e2e */
[--C-:B------:R-:W-:Y:S02]  /*4b80*/  SHF.L.W.U32.HI R40, R46, 0xd, R46.reuse ;  /* 0x0000000d2e287819 */ /* 0x100fe40000010e2e */
[----:B------:R-:W-:Y:S01]  /*4b90*/  SHF.R.U32.HI R7, RZ, 0xa, R46 ;  /* 0x0000000aff077819 */ /* 0x000fe2000001162e */
[----:B------:R-:W-:Y:S01]  /*4ba0*/  STL.128 [R0+0xc0], R44 ;  /* 0x0000c02c00007387 */ /* 0x000fe20000100c00 */
[C-C-:B------:R-:W-:Y:S02]  /*4bb0*/  SHF.L.W.U32.HI R41, R47.reuse, 0xf, R47.reuse ;  /* 0x0000000f2f297819 */ /* 0x140fe40000010e2f */
[----:B------:R-:W-:-:S02]  /*4bc0*/  SHF.L.W.U32.HI R42, R47, 0xd, R47 ;  /* 0x0000000d2f2a7819 */ /* 0x000fc40000010e2f */
[----:B------:R-:W-:Y:S02]  /*4bd0*/  SHF.R.U32.HI R43, RZ, 0xa, R47 ;  /* 0x0000000aff2b7819 */ /* 0x000fe4000001162f */
[----:B------:R-:W-:Y:S02]  /*4be0*/  LOP3.LUT R5, R7, R5, R40, 0x96, !PT ;  /* 0x0000000507057212 */ /* 0x000fe400078e9628 */
[C-C-:B------:R-:W-:Y:S02]  /*4bf0*/  SHF.L.W.U32.HI R6, R21.reuse, 0x19, R21.reuse ;  /* 0x0000001915067819 */ /* 0x140fe40000010e15 */
[--C-:B------:R-:W-:Y:S02]  /*4c00*/  SHF.L.W.U32.HI R7, R21, 0xe, R21.reuse ;  /* 0x0000000e15077819 */ /* 0x100fe40000010e15 */
[----:B------:R-:W-:Y:S02]  /*4c10*/  SHF.R.U32.HI R40, RZ, 0x3, R21 ;  /* 0x00000003ff287819 */ /* 0x000fe40000011615 */
[----:B------:R-:W-:-:S02]  /*4c20*/  SHF.R.U32.HI R58, RZ, 0x3, R22 ;  /* 0x00000003ff3a7819 */ /* 0x000fc40000011616 */
[----:B------:R-:W-:Y:S02]  /*4c30*/  LOP3.LUT R41, R43, R41, R42, 0x96, !PT ;  /* 0x000000292b297212 */ /* 0x000fe400078e962a */
[----:B------:R-:W-:Y:S02]  /*4c40*/  LOP3.LUT R40, R40, R6, R7, 0x96, !PT ;  /* 0x0000000628287212 */ /* 0x000fe400078e9607 */
[----:B------:R-:W-:Y:S01]  /*4c50*/  IADD3 R5, PT, PT, R20, R5, R49 ;  /* 0x0000000514057210 */ /* 0x000fe20007ffe031 */
[----:B0-----:R-:W-:Y:S01]  /*4c60*/  IMAD.MOV.U32 R20, RZ, RZ, -0x4498517b ;  /* 0xbb67ae85ff147424 */ /* 0x001fe200078e00ff */
[----:B------:R-:W-:Y:S02]  /*4c70*/  LOP3.LUT R56, R58, R56, R57, 0x96, !PT ;  /* 0x000000383a387212 */ /* 0x000fe400078e9639 */
[----:B------:R-:W-:Y:S01]  /*4c80*/  IADD3 R41, PT, PT, R21, R41, R50 ;  /* 0x0000002915297210 */ /* 0x000fe20007ffe032 */
[----:B------:R-:W-:Y:S01]  /*4c90*/  IMAD.IADD R40, R40, 0x1, R5 ;  /* 0x0000000128287824 */ /* 0x000fe200078e0205 */
[C-C-:B------:R-:W-:Y:S01]  /*4ca0*/  SHF.L.W.U32.HI R42, R23.reuse, 0x19, R23.reuse ;  /* 0x00000019172a7819 */ /* 0x140fe20000010e17 */
[----:B------:R-:W-:Y:S01]  /*4cb0*/  IMAD.MOV.U32 R21, RZ, RZ, 0x3c6ef372 ;  /* 0x3c6ef372ff157424 */ /* 0x000fe200078e00ff */
[----:B------:R-:W-:Y:S01]  /*4cc0*/  SHF.L.W.U32.HI R43, R23, 0xe, R23 ;  /* 0x0000000e172b7819 */ /* 0x000fe20000010e17 */
[----:B------:R-:W-:Y:S01]  /*4cd0*/  IMAD.IADD R41, R56, 0x1, R41 ;  /* 0x0000000138297824 */ /* 0x000fe200078e0229 */
[----:B------:R-:W-:-:S02]  /*4ce0*/  SHF.L.W.U32.HI R5, R40, 0xf, R40 ;  /* 0x0000000f28057819 */ /* 0x000fc40000010e28 */
[--C-:B------:R-:W-:Y:S02]  /*4cf0*/  SHF.L.W.U32.HI R6, R40, 0xd, R40.reuse ;  /* 0x0000000d28067819 */ /* 0x100fe40000010e28 */
[----:B------:R-:W-:Y:S02]  /*4d00*/  SHF.R.U32.HI R7, RZ, 0xa, R40 ;  /* 0x0000000aff077819 */ /* 0x000fe40000011628 */
[C-C-:B------:R-:W-:Y:S02]  /*4d10*/  SHF.L.W.U32.HI R57, R41.reuse, 0xf, R41.reuse ;  /* 0x0000000f29397819 */ /* 0x140fe40000010e29 */
[--C-:B------:R-:W-:Y:S02]  /*4d20*/  SHF.L.W.U32.HI R58, R41, 0xd, R41.reuse ;  /* 0x0000000d293a7819 */ /* 0x100fe40000010e29 */
[----:B------:R-:W-:Y:S02]  /*4d30*/  SHF.R.U32.HI R59, RZ, 0xa, R41 ;  /* 0x0000000aff3b7819 */ /* 0x000fe40000011629 */
[----:B------:R-:W-:-:S02]  /*4d40*/  SHF.R.U32.HI R56, RZ, 0x3, R23 ;  /* 0x00000003ff387819 */ /* 0x000fc40000011617 */
[C-C-:B------:R-:W-:Y:S02]  /*4d50*/  SHF.L.W.U32.HI R60, R52.reuse, 0x19, R52.reuse ;  /* 0x00000019343c7819 */ /* 0x140fe40000010e34 */
[--C-:B------:R-:W-:Y:S02]  /*4d60*/  SHF.L.W.U32.HI R61, R52, 0xe, R52.reuse ;  /* 0x0000000e343d7819 */ /* 0x100fe40000010e34 */
[----:B------:R-:W-:Y:S02]  /*4d70*/  SHF.R.U32.HI R62, RZ, 0x3, R52 ;  /* 0x00000003ff3e7819 */ /* 0x000fe40000011634 */
[----:B------:R-:W-:Y:S02]  /*4d80*/  LOP3.LUT R5, R7, R5, R6, 0x96, !PT ;  /* 0x0000000507057212 */ /* 0x000fe400078e9606 */
[----:B------:R-:W-:Y:S02]  /*4d90*/  LOP3.LUT R57, R59, R57, R58, 0x96, !PT ;  /* 0x000000393b397212 */ /* 0x000fe400078e963a */
[----:B------:R-:W-:-:S02]  /*4da0*/  CS2R R58, SRZ ;  /* 0x00000000003a7805 */ /* 0x000fc4000001ff00 */
[----:B------:R-:W-:Y:S01]  /*4db0*/  LOP3.LUT R42, R56, R42, R43, 0x96, !PT ;  /* 0x0000002a382a7212 */ /* 0x000fe200078e962b */
[----:B------:R-:W-:Y:S01]  /*4dc0*/  IMAD.MOV.U32 R56, RZ, RZ, -0x80000000 ;  /* 0x80000000ff387424 */ /* 0x000fe200078e00ff */
[----:B------:R-:W-:Y:S02]  /*4dd0*/  LOP3.LUT R43, R62, R60, R61, 0x96, !PT ;  /* 0x0000003c3e2b7212 */ /* 0x000fe400078e963d */
[----:B------:R-:W-:Y:S01]  /*4de0*/  IADD3 R5, PT, PT, R22, R5, R51 ;  /* 0x0000000516057210 */ /* 0x000fe20007ffe033 */
[----:B------:R-:W-:Y:S01]  /*4df0*/  IMAD.MOV.U32 R22, RZ, RZ, -0x5ab00ac6 ;  /* 0xa54ff53aff167424 */ /* 0x000fe200078e00ff */
[----:B------:R-:W-:Y:S01]  /*4e00*/  IADD3 R6, PT, PT, R23, R57, R44 ;  /* 0x0000003917067210 */ /* 0x000fe20007ffe02c */
[----:B------:R-:W-:Y:S01]  /*4e10*/  IMAD.MOV.U32 R57, RZ, RZ, RZ ;  /* 0x000000ffff397224 */ /* 0x000fe200078e00ff */
[--C-:B------:R-:W-:Y:S01]  /*4e20*/  SHF.L.W.U32.HI R62, R54, 0x19, R54.reuse ;  /* 0x00000019363e7819 */ /* 0x100fe20000010e36 */
[----:B------:R-:W-:Y:S01]  /*4e30*/  IMAD.IADD R42, R42, 0x1, R5 ;  /* 0x000000012a2a7824 */ /* 0x000fe200078e0205 */
[----:B------:R-:W-:Y:S01]  /*4e40*/  SHF.L.W.U32.HI R63, R54, 0xe, R54 ;  /* 0x0000000e363f7819 */ /* 0x000fe20000010e36 */
[----:B------:R-:W-:Y:S01]  /*4e50*/  IMAD.IADD R43, R43, 0x1, R6 ;  /* 0x000000012b2b7824 */ /* 0x000fe200078e0206 */
[----:B------:R-:W-:Y:S01]  /*4e60*/  SHF.R.U32.HI R12, RZ, 0x3, R54 ;  /* 0x00000003ff0c7819 */ /* 0x000fe20000011636 */
[----:B------:R0:W-:Y:S01]  /*4e70*/  STL.128 [R0+0x20], R56 ;  /* 0x0000203800007387 */ /* 0x0001e20000100c00 */
        /* <DEDUP_REMOVED lines=9> */
[----:B------:R-:W-:Y:S02]  /*4f10*/  CS2R R8, SRZ ;  /* 0x0000000000087805 */ /* 0x000fe4000001ff00 */
[C-C-:B------:R-:W-:Y:S02]  /*4f20*/  SHF.L.W.U32.HI R6, R53.reuse, 0x19, R53.reuse ;  /* 0x0000001935067819 */ /* 0x140fe40000010e35 */
[--C-:B------:R-:W-:Y:S02]  /*4f30*/  SHF.L.W.U32.HI R7, R53, 0xe, R53.reuse ;  /* 0x0000000e35077819 */ /* 0x100fe40000010e35 */
[----:B------:R-:W-:Y:S01]  /*4f40*/  SHF.R.U32.HI R60, RZ, 0x3, R53 ;  /* 0x00000003ff3c7819 */ /* 0x000fe20000011635 */
[----:B------:R1:W-:Y:S01]  /*4f50*/  STL.128 [R0+0x30], R8 ;  /* 0x0000300800007387 */ /* 0x0003e20000100c00 */
[----:B------:R-:W-:-:S02]  /*4f60*/  LOP3.LUT R13, R12, R62, R63, 0x96, !PT ;  /* 0x0000003e0c0d7212 */ /* 0x000fc400078e963f */
[----:B------:R-:W-:Y:S02]  /*4f70*/  LOP3.LUT R6, R60, R6, R7, 0x96, !PT ;  /* 0x000000063c067212 */ /* 0x000fe400078e9607 */
[----:B------:R-:W-:Y:S02]  /*4f80*/  IADD3 R5, PT, PT, R52, R5, R45 ;  /* 0x0000000534057210 */ /* 0x000fe40007ffe02d */
[----:B------:R-:W-:Y:S02]  /*4f90*/  IADD3 R14, PT, PT, R53, R61, R46 ;  /* 0x0000003d350e7210 */ /* 0x000fe40007ffe02e */
[----:B------:R-:W-:Y:S01]  /*4fa0*/  SHF.L.W.U32.HI R15, R55, 0xe, R55 ;  /* 0x0000000e370f7819 */ /* 0x000fe20000010e37 */
[----:B------:R-:W-:Y:S01]  /*4fb0*/  IMAD.IADD R12, R6, 0x1, R5 ;  /* 0x00000001060c7824 */ /* 0x000fe200078e0205 */
[--C-:B0-----:R-:W-:Y:S01]  /*4fc0*/  SHF.R.U32.HI R56, RZ, 0x3, R55.reuse ;  /* 0x00000003ff387819 */ /* 0x101fe20000011637 */
[----:B------:R-:W-:Y:S01]  /*4fd0*/  IMAD.IADD R13, R13, 0x1, R14 ;  /* 0x000000010d0d7824 */ /* 0x000fe200078e020e */
[----:B------:R-:W-:-:S02]  /*4fe0*/  SHF.L.W.U32.HI R14, R55, 0x19, R55 ;  /* 0x00000019370e7819 */ /* 0x000fc40000010e37 */
[C-C-:B------:R-:W-:Y:S02]  /*4ff0*/  SHF.L.W.U32.HI R5, R12.reuse, 0xf, R12.reuse ;  /* 0x0000000f0c057819 */ /* 0x140fe40000010e0c */
[--C-:B------:R-:W-:Y:S02]  /*5000*/  SHF.L.W.U32.HI R6, R12, 0xd, R12.reuse ;  /* 0x0000000d0c067819 */ /* 0x100fe40000010e0c */
[----:B------:R-:W-:Y:S02]  /*5010*/  SHF.R.U32.HI R7, RZ, 0xa, R12 ;  /* 0x0000000aff077819 */ /* 0x000fe4000001160c */
[C-C-:B-1----:R-:W-:Y:S02]  /*5020*/  SHF.L.W.U32.HI R8, R13.reuse, 0xf, R13.reuse ;  /* 0x0000000f0d087819 */ /* 0x142fe40000010e0d */
[--C-:B------:R-:W-:Y:S02]  /*5030*/  SHF.L.W.U32.HI R9, R13, 0xd, R13.reuse ;  /* 0x0000000d0d097819 */ /* 0x100fe40000010e0d */
[----:B------:R-:W-:-:S02]  /*5040*/  SHF.R.U32.HI R10, RZ, 0xa, R13 ;  /* 0x0000000aff0a7819 */ /* 0x000fc4000001160d */
[C-C-:B------:R-:W-:Y:S02]  /*5050*/  SHF.L.W.U32.HI R57, R48.reuse, 0x19, R48.reuse ;  /* 0x0000001930397819 */ /* 0x140fe40000010e30 */
[--C-:B------:R-:W-:Y:S02]  /*5060*/  SHF.L.W.U32.HI R16, R48, 0xe, R48.reuse ;  /* 0x0000000e30107819 */ /* 0x100fe40000010e30 */
[----:B------:R-:W-:Y:S02]  /*5070*/  SHF.R.U32.HI R11, RZ, 0x3, R48 ;  /* 0x00000003ff0b7819 */ /* 0x000fe40000011630 */
[----:B------:R-:W-:Y:S02]  /*5080*/  LOP3.LUT R5, R7, R5, R6, 0x96, !PT ;  /* 0x0000000507057212 */ /* 0x000fe400078e9606 */
[----:B------:R-:W-:Y:S02]  /*5090*/  LOP3.LUT R8, R10, R8, R9, 0x96, !PT ;  /* 0x000000080a087212 */ /* 0x000fe400078e9609 */
[----:B------:R-:W-:-:S02]  /*50a0*/  LOP3.LUT R14, R56, R14, R15, 0x96, !PT ;  /* 0x0000000e380e7212 */ /* 0x000fc400078e960f */
[----:B------:R-:W-:Y:S02]  /*50b0*/  LOP3.LUT R11, R11, R57, R16, 0x96, !PT ;  /* 0x000000390b0b7212 */ /* 0x000fe400078e9610 */
[----:B------:R-:W-:Y:S02]  /*50c0*/  IADD3 R5, PT, PT, R54, R5, R47 ;  /* 0x0000000536057210 */ /* 0x000fe40007ffe02f */
[----:B------:R-:W-:Y:S02]  /*50d0*/  IADD3 R8, PT, PT, R55, R8, R40 ;  /* 0x0000000837087210 */ /* 0x000fe40007ffe028 */
[----:B------:R-:W-:Y:S01]  /*50e0*/  SHF.L.W.U32.HI R9, R49, 0xe, R49 ;  /* 0x0000000e31097819 */ /* 0x000fe20000010e31 */
[----:B------:R-:W-:Y:S01]  /*50f0*/  IMAD.IADD R14, R14, 0x1, R5 ;  /* 0x000000010e0e7824 */ /* 0x000fe200078e0205 */
[--C-:B------:R-:W-:Y:S01]  /*5100*/  SHF.R.U32.HI R10, RZ, 0x3, R49.reuse ;  /* 0x00000003ff0a7819 */ /* 0x100fe20000011631 */
[----:B------:R-:W-:Y:S01]  /*5110*/  IMAD.IADD R15, R11, 0x1, R8 ;  /* 0x000000010b0f7824 */ /* 0x000fe200078e0208 */
[----:B------:R-:W-:-:S02]  /*5120*/  SHF.L.W.U32.HI R8, R49, 0x19, R49 ;  /* 0x0000001931087819 */ /* 0x000fc40000010e31 */
[C-C-:B------:R-:W-:Y:S02]  /*5130*/  SHF.L.W.U32.HI R5, R14.reuse, 0xf, R14.reuse ;  /* 0x0000000f0e057819 */ /* 0x140fe40000010e0e */
[--C-:B------:R-:W-:Y:S01]  /*5140*/  SHF.L.W.U32.HI R6, R14, 0xd, R14.reuse ;  /* 0x0000000d0e067819 */ /* 0x100fe20000010e0e */
[----:B------:R0:W-:Y:S01]  /*5150*/  STL.128 [R0+0xe0], R12 ;  /* 0x0000e00c00007387 */ /* 0x0001e20000100c00 */
[----:B------:R-:W-:Y:S02]  /*5160*/  SHF.R.U32.HI R7, RZ, 0xa, R14 ;  /* 0x0000000aff077819 */ /* 0x000fe4000001160e */
[C-C-:B------:R-:W-:Y:S02]  /*5170*/  SHF.L.W.U32.HI R11, R15.reuse, 0xf, R15.reuse ;  /* 0x0000000f0f0b7819 */ /* 0x140fe40000010e0f */
        /* <DEDUP_REMOVED lines=11> */
[C---:B------:R-:W-:Y:S01]  /*5230*/  SHF.L.W.U32.HI R10, R51.reuse, 0x19, R51 ;  /* 0x00000019330a7819 */ /* 0x040fe20000010e33 */
[----:B------:R-:W-:Y:S01]  /*5240*/  IMAD.IADD R8, R8, 0x1, R5 ;  /* 0x0000000108087824 */ /* 0x000fe200078e0205 */
[--C-:B------:R-:W-:Y:S01]  /*5250*/  SHF.L.W.U32.HI R11, R51, 0xe, R51.reuse ;  /* 0x0000000e330b7819 */ /* 0x100fe20000010e33 */
[----:B------:R-:W-:Y:S01]  /*5260*/  IMAD.IADD R9, R9, 0x1, R6 ;  /* 0x0000000109097824 */ /* 0x000fe200078e0206 */
[----:B------:R-:W-:-:S02]  /*5270*/  SHF.R.U32.HI R16, RZ, 0x3, R51 ;  /* 0x00000003ff107819 */ /* 0x000fc40000011633 */
[C-C-:B------:R-:W-:Y:S02]  /*5280*/  SHF.L.W.U32.HI R5, R8.reuse, 0xf, R8.reuse ;  /* 0x0000000f08057819 */ /* 0x140fe40000010e08 */
[--C-:B------:R-:W-:Y:S02]  /*5290*/  SHF.L.W.U32.HI R6, R8, 0xd, R8.reuse ;  /* 0x0000000d08067819 */ /* 0x100fe40000010e08 */
        /* <DEDUP_REMOVED lines=8> */
[----:B------:R-:W-:Y:S01]  /*5320*/  LOP3.LUT R17, R19, R17, R18, 0x96, !PT ;  /* 0x0000001113117212 */ /* 0x000fe200078e9612 */
[----:B------:R-:W-:Y:S01]  /*5330*/  IMAD.MOV.U32 R19, RZ, RZ, 0x6a09e667 ;  /* 0x6a09e667ff137424 */ /* 0x000fe200078e00ff */
[----:B------:R-:W-:Y:S01]  /*5340*/  LOP3.LUT R10, R16, R10, R11, 0x96, !PT ;  /* 0x0000000a100a7212 */ /* 0x000fe200078e960b */
[----:B------:R-:W-:Y:S01]  /*5350*/  IMAD.MOV.U32 R16, RZ, RZ, -0x64fa9774 ;  /* 0x9b05688cff107424 */ /* 0x000fe200078e00ff */
[----:B------:R-:W-:Y:S01]  /*5360*/  LOP3.LUT R11, R24, R32, R25, 0x96, !PT ;  /* 0x00000020180b7212 */ /* 0x000fe200078e9619 */
[----:B------:R-:W-:Y:S01]  /*5370*/  IMAD.MOV.U32 R18, RZ, RZ, 0x5be0cd19 ;  /* 0x5be0cd19ff127424 */ /* 0x000fe200078e00ff */
[----:B------:R-:W-:-:S02]  /*5380*/  IADD3 R5, PT, PT, R50, R5, R43 ;  /* 0x0000000532057210 */ /* 0x000fc40007ffe02b */
[----:B------:R-:W-:Y:S01]  /*5390*/  IADD3 R6, PT, PT, R51, R17, R12 ;  /* 0x0000001133067210 */ /* 0x000fe20007ffe00c */
[----:B------:R-:W-:Y:S02]  /*53a0*/  IMAD.MOV.U32 R17, RZ, RZ, 0x510e527f ;  /* 0x510e527fff117424 */ /* 0x000fe400078e00ff */
[----:B------:R-:W-:Y:S02]  /*53b0*/  IMAD.IADD R10, R10, 0x1, R5 ;  /* 0x000000010a0a7824 */ /* 0x000fe400078e0205 */
[----:B------:R-:W-:Y:S02]  /*53c0*/  IMAD.IADD R11, R11, 0x1, R6 ;  /* 0x000000010b0b7824 */ /* 0x000fe400078e0206 */
[----:B------:R-:W-:-:S03]  /*53d0*/  IMAD.MOV.U32 R5, RZ, RZ, 0x1f83d9ab ;  /* 0x1f83d9abff057424 */ /* 0x000fc600078e00ff */
[----:B------:R0:W-:Y:S04]  /*53e0*/  STL.128 [R0+0xf0], R8 ;  /* 0x0000f00800007387 */ /* 0x0001e80000100c00 */
.L_x_2:
[----:B0-----:R-:W2:Y:S01]  /*53f0*/  LDL.128 R8, [R0+UR5] ;  /* 0x0000000500087983 */ /* 0x001ea20008100c00 */
        /* <DEDUP_REMOVED lines=12> */
[----:B------:R0:W1:Y:S02]  /*54c0*/  LDC.64 R6, c[0x3][R24+0x8] ;  /* 0x00c0020018067b82 */ /* 0x0000640000000a00 */
        /* <DEDUP_REMOVED lines=9> */
[----:B------:R-:W-:Y:S02]  /*5560*/  IADD3 R14, PT, PT, R5, R14, R22 ;  /* 0x0000000e050e7210 */ /* 0x000fe40007ffe016 */
[----:B------:R-:W-:Y:S02]  /*5570*/  SHF.L.W.U32.HI R12, R19, 0xa, R19 ;  /* 0x0000000a130c7819 */ /* 0x000fe40000010e13 */
[----:B------:R-:W-:Y:S02]  /*5580*/  IADD3 R14, PT, PT, R9, R14, R15 ;  /* 0x0000000e090e7210 */ /* 0x000fe40007ffe00f */
[----:B------:R-:W-:Y:S02]  /*5590*/  LOP3.LUT R8, R12, R8, R23, 0x96, !PT ;  /* 0x000000080c087212 */ /* 0x000fe400078e9617 */
[----:B------:R-:W-:Y:S01]  /*55a0*/  LOP3.LUT R22, R20, R21, R19, 0xe8, !PT ;  /* 0x0000001514167212 */ /* 0x000fe200078ee813 */
[----:B------:R-:W-:-:S03]  /*55b0*/  IMAD.IADD R5, R14, 0x1, R21 ;  /* 0x000000010e057824 */ /* 0x000fc600078e0215 */
[----:B------:R-:W-:Y:S02]  /*55c0*/  IADD3 R22, PT, PT, R13, R8, R22 ;  /* 0x000000080d167210 */ /* 0x000fe40007ffe016 */
[C-C-:B------:R-:W-:Y:S02]  /*55d0*/  SHF.L.W.U32.HI R13, R5.reuse, 0x1a, R5.reuse ;  /* 0x0000001a050d7819 */ /* 0x140fe40000010e05 */
[C-C-:B------:R-:W-:Y:S02]  /*55e0*/  SHF.L.W.U32.HI R8, R22.reuse, 0x1e, R22.reuse ;  /* 0x0000001e16087819 */ /* 0x140fe40000010e16 */
[C-C-:B------:R-:W-:Y:S02]  /*55f0*/  SHF.L.W.U32.HI R9, R22.reuse, 0x13, R22.reuse ;  /* 0x0000001316097819 */ /* 0x140fe40000010e16 */
[----:B------:R-:W-:Y:S02]  /*5600*/  SHF.L.W.U32.HI R12, R22, 0xa, R22 ;  /* 0x0000000a160c7819 */ /* 0x000fe40000010e16 */
[----:B0-----:R-:W-:-:S02]  /*5610*/  SHF.L.W.U32.HI R24, R5, 0x15, R5 ;  /* 0x0000001505187819 */ /* 0x001fc40000010e05 */
[----:B------:R-:W-:Y:S02]  /*5620*/  SHF.L.W.U32.HI R15, R5, 0x7, R5 ;  /* 0x00000007050f7819 */ /* 0x000fe40000010e05 */
[----:B------:R-:W-:Y:S02]  /*5630*/  LOP3.LUT R9, R12, R8, R9, 0x96, !PT ;  /* 0x000000080c097212 */ /* 0x000fe400078e9609 */
[----:B------:R-:W-:Y:S02]  /*5640*/  LOP3.LUT R13, R15, R13, R24, 0x96, !PT ;  /* 0x0000000d0f0d7212 */ /* 0x000fe400078e9618 */
[----:B------:R-:W-:Y:S02]  /*5650*/  LOP3.LUT R8, R17, R5, R18, 0xb8, !PT ;  /* 0x0000000511087212 */ /* 0x000fe400078eb812 */
[----:B------:R-:W-:Y:S02]  /*5660*/  LOP3.LUT R21, R19, R20, R22, 0xe8, !PT ;  /* 0x0000001413157212 */ /* 0x000fe400078ee816 */
[----:B------:R-:W-:-:S02]  /*5670*/  IADD3 R13, PT, PT, R16, R13, R8 ;  /* 0x0000000d100d7210 */ /* 0x000fc40007ffe008 */
[----:B------:R-:W-:Y:S02]  /*5680*/  IADD3 R21, PT, PT, R14, R9, R21 ;  /* 0x000000090e157210 */ /* 0x000fe40007ffe015 */
[----:B-1----:R-:W-:Y:S02]  /*5690*/  IADD3 R13, PT, PT, R10, R13, R6 ;  /* 0x0000000d0a0d7210 */ /* 0x002fe40007ffe006 */
[C-C-:B------:R-:W-:Y:S02]  /*56a0*/  SHF.L.W.U32.HI R6, R21.reuse, 0x1e, R21.reuse ;  /* 0x0000001e15067819 */ /* 0x140fe40000010e15 */
[--C-:B------:R-:W-:Y:S01]  /*56b0*/  SHF.L.W.U32.HI R9, R21, 0x13, R21.reuse ;  /* 0x0000001315097819 */ /* 0x100fe20000010e15 */
[----:B------:R-:W-:Y:S01]  /*56c0*/  IMAD.IADD R16, R13, 0x1, R20 ;  /* 0x000000010d107824 */ /* 0x000fe200078e0214 */
[--C-:B------:R-:W-:Y:S02]  /*56d0*/  SHF.L.W.U32.HI R8, R21, 0xa, R21.reuse ;  /* 0x0000000a15087819 */ /* 0x100fe40000010e15 */
[----:B------:R-:W-:-:S02]  /*56e0*/  LOP3.LUT R20, R22, R19, R21, 0xe8, !PT ;  /* 0x0000001316147212 */ /* 0x000fc400078ee815 */
[----:B------:R-:W-:Y:S02]  /*56f0*/  LOP3.LUT R6, R8, R6, R9, 0x96, !PT ;  /* 0x0000000608067212 */ /* 0x000fe400078e9609 */
[C-C-:B------:R-:W-:Y:S02]  /*5700*/  SHF.L.W.U32.HI R8, R16.reuse, 0x1a, R16.reuse ;  /* 0x0000001a10087819 */ /* 0x140fe40000010e10 */
[C-C-:B------:R-:W-:Y:S02]  /*5710*/  SHF.L.W.U32.HI R9, R16.reuse, 0x15, R16.reuse ;  /* 0x0000001510097819 */ /* 0x140fe40000010e10 */
[----:B------:R-:W-:Y:S02]  /*5720*/  SHF.L.W.U32.HI R10, R16, 0x7, R16 ;  /* 0x00000007100a7819 */ /* 0x000fe40000010e10 */
[----:B------:R-:W-:Y:S02]  /*5730*/  IADD3 R20, PT, PT, R13, R6, R20 ;  /* 0x000000060d147210 */ /* 0x000fe40007ffe014 */
[----:B------:R-:W-:-:S02]  /*5740*/  LOP3.LUT R8, R10, R8, R9, 0x96, !PT ;  /* 0x000000080a087212 */ /* 0x000fc400078e9609 */
[----:B------:R-:W-:Y:S02]  /*5750*/  LOP3.LUT R6, R18, R16, R5, 0xb8, !PT ;  /* 0x0000001012067212 */ /* 0x000fe400078eb805 */
[C---:B------:R-:W-:Y:S02]  /*5760*/  SHF.L.W.U32.HI R9, R20.reuse, 0x1e, R20 ;  /* 0x0000001e14097819 */ /* 0x040fe40000010e14 */
[----:B------:R-:W-:Y:S02]  /*5770*/  IADD3 R6, PT, PT, R17, R8, R6 ;  /* 0x0000000811067210 */ /* 0x000fe40007ffe006 */
[C-C-:B------:R-:W-:Y:S02]  /*5780*/  SHF.L.W.U32.HI R10, R20.reuse, 0x13, R20.reuse ;  /* 0x00000013140a7819 */ /* 0x140fe40000010e14 */
[----:B------:R-:W-:Y:S02]  /*5790*/  SHF.L.W.U32.HI R12, R20, 0xa, R20 ;  /* 0x0000000a140c7819 */ /* 0x000fe40000010e14 */
[----:B------:R-:W-:-:S02]  /*57a0*/  IADD3 R6, PT, PT, R11, R6, R7 ;  /* 0x000000060b067210 */ /* 0x000fc40007ffe007 */
[----:B------:R-:W-:Y:S02]  /*57b0*/  LOP3.LUT R9, R12, R9, R10, 0x96, !PT ;  /* 0x000000090c097212 */ /* 0x000fe400078e960a */
[----:B------:R-:W-:Y:S01]  /*57c0*/  LOP3.LUT R7, R21, R22, R20, 0xe8, !PT ;  /* 0x0000001615077212 */ /* 0x000fe200078ee814 */
[----:B------:R-:W-:-:S03]  /*57d0*/  IMAD.IADD R17, R6, 0x1, R19 ;  /* 0x0000000106117824 */ /* 0x000fc600078e0213 */
[----:B------:R-:W-:Y:S01]  /*57e0*/  IADD3 R19, PT, PT, R6, R9, R7 ;  /* 0x0000000906137210 */ /* 0x000fe20007ffe007 */
[----:B------:R-:W-:Y:S06]  /*57f0*/  BRA.U UP0, `(.L_x_2) ;  /* 0xfffffff900fc7547 */ /* 0x000fec000b83ffff */
[----:B------:R-:W-:Y:S01]  /*5800*/  IMAD.MOV.U32 R33, RZ, RZ, 0xa00000 ;  /* 0x00a00000ff217424 */ /* 0x000fe200078e00ff */
[----:B------:R-:W-:Y:S01]  /*5810*/  STL.128 [R0], RZ ;  /* 0x000000ff00007387 */ /* 0x000fe20000100c00 */
[----:B------:R-:W-:Y:S01]  /*5820*/  IMAD.MOV.U32 R35, RZ, RZ, 0x2844 ;  /* 0x00002844ff237424 */ /* 0x000fe200078e00ff */
[----:B------:R-:W-:Y:S01]  /*5830*/  CS2R R26, SRZ ;  /* 0x00000000001a7805 */ /* 0x000fe2000001ff00 */
[----:B------:R-:W-:Y:S01]  /*5840*/  IMAD.MOV.U32 R32, RZ, RZ, RZ ;  /* 0x000000ffff207224 */ /* 0x000fe200078e00ff */
[----:B------:R-:W-:Y:S01]  /*5850*/  STL.128 [R0+0x10], RZ ;  /* 0x000010ff00007387 */ /* 0x000fe20000100c00 */
[----:B------:R-:W-:Y:S01]  /*5860*/  IMAD.MOV.U32 R34, RZ, RZ, RZ ;  /* 0x000000ffff227224 */ /* 0x000fe200078e00ff */
[----:B------:R-:W-:Y:S01]  /*5870*/  CS2R R28, SRZ ;  /* 0x00000000001c7805 */ /* 0x000fe2000001ff00 */
[----:B------:R-:W-:Y:S01]  /*5880*/  IMAD.MOV.U32 R37, RZ, RZ, 0x112a800a ;  /* 0x112a800aff257424 */ /* 0x000fe200078e00ff */
[----:B------:R-:W-:Y:S01]  /*5890*/  UMOV UR4, URZ ;  /* 0x000000ff00047c82 */ /* 0x000fe20008000000 */
[----:B------:R-:W-:Y:S01]  /*58a0*/  IMAD.MOV.U32 R38, RZ, RZ, 0x100 ;  /* 0x00000100ff267424 */ /* 0x000fe200078e00ff */
[----:B------:R0:W-:Y:S01]  /*58b0*/  STL.128 [R0+0x40], R32 ;  /* 0x0000402000007387 */ /* 0x0001e20000100c00 */
[----:B------:R-:W-:Y:S01]  /*58c0*/  IMAD.MOV.U32 R39, RZ, RZ, 0x21002010 ;  /* 0x21002010ff277424 */ /* 0x000fe200078e00ff */
[----:B------:R-:W-:Y:S01]  /*58d0*/  UMOV UR5, 0x8 ;  /* 0x0000000800057882 */ /* 0x000fe20000000000 */
[----:B------:R-:W-:-:S02]  /*58e0*/  IMAD.MOV.U32 R36, RZ, RZ, RZ ;  /* 0x000000ffff247224 */ /* 0x000fc400078e00ff */
[----:B------:R-:W-:Y:S02]  /*58f0*/  IMAD.MOV.U32 R8, RZ, RZ, -0x7ec00000 ;  /* 0x81400000ff087424 */ /* 0x000fe400078e00ff */
[----:B------:R-:W-:Y:S01]  /*5900*/  IMAD.MOV.U32 R9, RZ, RZ, 0x140254a8 ;  /* 0x140254a8ff097424 */ /* 0x000fe200078e00ff */
[----:B------:R1:W-:Y:S01]  /*5910*/  STL.128 [R0+0x50], R36 ;  /* 0x0000502400007387 */ /* 0x0003e20000100c00 */
[----:B------:R-:W-:Y:S02]  /*5920*/  IMAD.MOV.U32 R10, RZ, RZ, 0x2028cc ;  /* 0x002028ccff0a7424 */ /* 0x000fe400078e00ff */
[----:B------:R-:W-:Y:S02]  /*5930*/  IMAD.MOV.U32 R11, RZ, RZ, 0x60c40814 ;  /* 0x60c40814ff0b7424 */ /* 0x000fe400078e00ff */
[----:B------:R-:W-:Y:S02]  /*5940*/  IMAD.MOV.U32 R40, RZ, RZ, 0x73ca49f9 ;  /* 0x73ca49f9ff287424 */ /* 0x000fe400078e00ff */
[----:B------:R-:W-:Y:S01]  /*5950*/  IMAD.MOV.U32 R41, RZ, RZ, -0x3b394dbd ;  /* 0xc4c6b243ff297424 */ /* 0x000fe200078e00ff */
[----:B------:R2:W-:Y:S01]  /*5960*/  STL.128 [R0+0x60], R8 ;  /* 0x0000600800007387 */ /* 0x0005e20000100c00 */
[----:B0-----:R-:W-:-:S02]  /*5970*/  IMAD.MOV.U32 R32, RZ, RZ, 0x154fb06a ;  /* 0x154fb06aff207424 */ /* 0x001fc400078e00ff */
[----:B------:R-:W-:Y:S02]  /*5980*/  IMAD.MOV.U32 R33, RZ, RZ, -0x79e68f00 ;  /* 0x86197100ff217424 */ /* 0x000fe400078e00ff */
[----:B------:R-:W-:Y:S02]  /*5990*/  IMAD.MOV.U32 R34, RZ, RZ, -0x667910f ;  /* 0xf9986ef1ff227424 */ /* 0x000fe400078e00ff */
[----:B------:R-:W-:Y:S02]  /*59a0*/  IMAD.MOV.U32 R35, RZ, RZ, -0x4418ce78 ;  /* 0xbbe73188ff237424 */ /* 0x000fe400078e00ff */
[----:B-1----:R-:W-:Y:S02]  /*59b0*/  IMAD.MOV.U32 R36, RZ, RZ, 0x6da70e5 ;  /* 0x06da70e5ff247424 */ /* 0x002fe400078e00ff */
[----:B------:R-:W-:Y:S01]  /*59c0*/  IMAD.MOV.U32 R37, RZ, RZ, -0x65c27cfd ;  /* 0x9a3d8303ff257424 */ /* 0x000fe200078e00ff */
[----:B------:R-:W-:Y:S01]  /*59d0*/  STL.128 [R0+0xa0], R32 ;  /* 0x0000a02000007387 */ /* 0x000fe20000100c00 */
[----:B------:R-:W-:-:S02]  /*59e0*/  IMAD.MOV.U32 R38, RZ, RZ, 0x7361fb99 ;  /* 0x7361fb99ff267424 */ /* 0x000fc400078e00ff */
[----:B------:R-:W-:Y:S02]  /*59f0*/  IMAD.MOV.U32 R39, RZ, RZ, 0x526a2d4f ;  /* 0x526a2d4fff277424 */ /* 0x000fe400078e00ff */
[----:B------:R-:W-:Y:S02]  /*5a00*/  IMAD.MOV.U32 R42, RZ, RZ, 0x68ed9203 ;  /* 0x68ed9203ff2a7424 */ /* 0x000fe400078e00ff */
[----:B------:R-:W-:Y:S01]  /*5a10*/  IMAD.MOV.U32 R43, RZ, RZ, -0x2fe8779b ;  /* 0xd0178865ff2b7424 */ /* 0x000fe200078e00ff */
[----:B------:R-:W-:Y:S01]  /*5a20*/  STL.128 [R0+0xb0], R36 ;  /* 0x0000b02400007387 */ /* 0x000fe20000100c00 */
[----:B--2---:R-:W-:Y:S02]  /*5a30*/  IMAD.MOV.U32 R8, RZ, RZ, -0x66d183a ;  /* 0xf992e7c6ff087424 */ /* 0x004fe400078e00ff */
[----:B------:R-:W-:Y:S01]  /*5a40*/  IMAD.MOV.U32 R9, RZ, RZ, -0x79f8310 ;  /* 0xf8607cf0ff097424 */ /* 0x000fe200078e00ff */
[----:B------:R-:W-:Y:S01]  /*5a50*/  STL.128 [R0+0xc0], R40 ;  /* 0x0000c02800007387 */ /* 0x000fe20000100c00 */
[----:B------:R-:W-:-:S02]  /*5a60*/  IMAD.MOV.U32 R10, RZ, RZ, 0x420019 ;  /* 0x00420019ff0a7424 */ /* 0x000fc400078e00ff */
[----:B------:R-:W-:Y:S02]  /*5a70*/  IMAD.MOV.U32 R11, RZ, RZ, -0x169ad8b6 ;  /* 0xe965274aff0b7424 */ /* 0x000fe400078e00ff */
[----:B------:R-:W-:Y:S02]  /*5a80*/  IMAD.MOV.U32 R24, RZ, RZ, -0x80000000 ;  /* 0x80000000ff187424 */ /* 0x000fe400078e00ff */
[----:B------:R-:W-:Y:S01]  /*5a90*/  IMAD.MOV.U32 R25, RZ, RZ, RZ ;  /* 0x000000ffff197224 */ /* 0x000fe200078e00ff */
[----:B------:R-:W-:Y:S01]  /*5aa0*/  STL.128 [R0+0xd0], R8 ;  /* 0x0000d00800007387 */ /* 0x000fe20000100c00 */
[----:B------:R-:W-:Y:S02]  /*5ab0*/  IMAD.MOV.U32 R30, RZ, RZ, RZ ;  /* 0x000000ffff1e7224 */ /* 0x000fe400078e00ff */
[----:B------:R-:W-:Y:S01]  /*5ac0*/  IMAD.MOV.U32 R31, RZ, RZ, 0x100 ;  /* 0x00000100ff1f7424 */ /* 0x000fe200078e00ff */
[----:B------:R0:W-:Y:S01]  /*5ad0*/  STL.128 [R0+0x20], R24 ;  /* 0x0000201800007387 */ /* 0x0001e20000100c00 */
[----:B------:R-:W-:-:S02]  /*5ae0*/  IMAD.MOV.U32 R12, RZ, RZ, 0x22aa0828 ;  /* 0x22aa0828ff0c7424 */ /* 0x000fc400078e00ff */
[----:B------:R-:W-:Y:S01]  /*5af0*/  IMAD.MOV.U32 R13, RZ, RZ, -0x7aef7188 ;  /* 0x85108e78ff0d7424 */ /* 0x000fe200078e00ff */
        /* <DEDUP_REMOVED lines=8> */
[----:B0-----:R-:W-:Y:S02]  /*5b80*/  IMAD.MOV.U32 R24, RZ, RZ, -0x17b341a0 ;  /* 0xe84cbe60ff187424 */ /* 0x001fe400078e00ff */
[----:B------:R-:W-:Y:S02]  /*5b90*/  IMAD.MOV.U32 R25, RZ, RZ, 0x4a13fc5a ;  /* 0x4a13fc5aff197424 */ /* 0x000fe400078e00ff */
[----:B------:R-:W-:Y:S02]  /*5ba0*/  IMAD.MOV.U32 R26, RZ, RZ, -0x54647894 ;  /* 0xab9b876cff1a7424 */ /* 0x000fe400078e00ff */
[----:B------:R-:W-:Y:S02]  /*5bb0*/  IMAD.MOV.U32 R27, RZ, RZ, -0x5ba0e6e0 ;  /* 0xa45f1920ff1b7424 */ /* 0x000fe400078e00ff */
[----:B-1----:R-:W-:-:S02]  /*5bc0*/  IMAD.MOV.U32 R28, RZ, RZ, -0x1178c9de ;  /* 0xee873622ff1c7424 */ /* 0x002fc400078e00ff */
[----:B------:R-:W-:Y:S01]  /*5bd0*/  IMAD.MOV.U32 R29, RZ, RZ, -0x189e4ebe ;  /* 0xe761b142ff1d7424 */ /* 0x000fe200078e00ff */
[----:B------:R0:W-:Y:S01]  /*5be0*/  STL.128 [R0+0x80], R24 ;  /* 0x0000801800007387 */ /* 0x0001e20000100c00 */
[----:B------:R-:W-:Y:S02]  /*5bf0*/  IMAD.MOV.U32 R30, RZ, RZ, -0x7d995097 ;  /* 0x8266af69ff1e7424 */ /* 0x000fe400078e00ff */
[----:B------:R-:W-:Y:S02]  /*5c00*/  IMAD.MOV.U32 R31, RZ, RZ, 0x92875f0 ;  /* 0x092875f0ff1f7424 */ /* 0x000fe400078e00ff */
[----:B--2---:R-:W-:Y:S02]  /*5c10*/  VIADD R14, R19, 0x6a09e667 ;  /* 0x6a09e667130e7836 */ /* 0x004fe40000000000 */
[----:B------:R-:W-:Y:S01]  /*5c20*/  VIADD R15, R20, 0xbb67ae85 ;  /* 0xbb67ae85140f7836 */ /* 0x000fe20000000000 */
[----:B------:R1:W-:Y:S01]  /*5c30*/  STL.128 [R0+0x90], R28 ;  /* 0x0000901c00007387 */ /* 0x0003e20000100c00 */
[----:B------:R-:W-:-:S02]  /*5c40*/  VIADD R19, R21, 0x3c6ef372 ;  /* 0x3c6ef37215137836 */ /* 0x000fc40000000000 */
[----:B------:R-:W-:Y:S02]  /*5c50*/  VIADD R20, R22, 0xa54ff53a ;  /* 0xa54ff53a16147836 */ /* 0x000fe40000000000 */
[----:B------:R-:W-:Y:S02]  /*5c60*/  IMAD.MOV.U32 R23, RZ, RZ, R18 ;  /* 0x000000ffff177224 */ /* 0x000fe400078e0012 */
[----:B------:R-:W-:Y:S02]  /*5c70*/  IMAD.MOV.U32 R21, RZ, RZ, R14 ;  /* 0x000000ffff157224 */ /* 0x000fe400078e000e */
[----:B0-----:R-:W-:Y:S02]  /*5c80*/  IMAD.MOV.U32 R24, RZ, RZ, 0x67b5509a ;  /* 0x67b5509aff187424 */ /* 0x001fe400078e00ff */
[----:B------:R-:W-:Y:S02]  /*5c90*/  IMAD.MOV.U32 R25, RZ, RZ, 0xdf9b73f ;  /* 0x0df9b73fff197424 */ /* 0x000fe400078e00ff */
[----:B------:R-:W-:-:S02]  /*5ca0*/  IMAD.MOV.U32 R26, RZ, RZ, -0x699f6f87 ;  /* 0x96609079ff1a7424 */ /* 0x000fc400078e00ff */
[----:B------:R-:W-:Y:S02]  /*5cb0*/  IMAD.MOV.U32 R27, RZ, RZ, -0x61b1239 ;  /* 0xf9e4edc7ff1b7424 */ /* 0x000fe400078e00ff */
[----:B-1----:R-:W-:Y:S02]  /*5cc0*/  IMAD.MOV.U32 R28, RZ, RZ, -0x31fb826a ;  /* 0xce047d96ff1c7424 */ /* 0x002fe400078e00ff */
[----:B------:R-:W-:Y:S01]  /*5cd0*/  IMAD.MOV.U32 R29, RZ, RZ, -0x37ae6193 ;  /* 0xc8519e6dff1d7424 */ /* 0x000fe200078e00ff */
[----:B------:R0:W-:Y:S01]  /*5ce0*/  STL.128 [R0+0xe0], R24 ;  /* 0x0000e01800007387 */ /* 0x0001e20000100c00 */
[----:B------:R-:W-:Y:S02]  /*5cf0*/  IMAD.MOV.U32 R30, RZ, RZ, 0x2dcba829 ;  /* 0x2dcba829ff1e7424 */ /* 0x000fe400078e00ff */
[----:B------:R-:W-:Y:S02]  /*5d00*/  IMAD.MOV.U32 R31, RZ, RZ, 0x25c9488c ;  /* 0x25c9488cff1f7424 */ /* 0x000fe400078e00ff */
[----:B------:R-:W-:-:S03]  /*5d10*/  IMAD.MOV.U32 R22, RZ, RZ, R17 ;  /* 0x000000ffff167224 */ /* 0x000fc600078e0011 */
[----:B------:R1:W-:Y:S01]  /*5d20*/  STL.128 [R0+0xf0], R28 ;  /* 0x0000f01c00007387 */ /* 0x0003e20000100c00 */
[----:B0-----:R-:W-:Y:S02]  /*5d30*/  IMAD.MOV.U32 R26, RZ, RZ, R15 ;  /* 0x000000ffff1a7224 */ /* 0x001fe400078e000f */
[----:B------:R-:W-:Y:S02]  /*5d40*/  IMAD.MOV.U32 R27, RZ, RZ, R20 ;  /* 0x000000ffff1b7224 */ /* 0x000fe400078e0014 */
[----:B------:R-:W-:Y:S02]  /*5d50*/  IMAD.MOV.U32 R25, RZ, RZ, R16 ;  /* 0x000000ffff197224 */ /* 0x000fe400078e0010 */
[----:B------:R-:W-:Y:S02]  /*5d60*/  IMAD.MOV.U32 R24, RZ, RZ, R5 ;  /* 0x000000ffff187224 */ /* 0x000fe400078e0005 */
[----:B-1----:R-:W-:-:S07]  /*5d70*/  IMAD.MOV.U32 R28, RZ, RZ, R19 ;  /* 0x000000ffff1c7224 */ /* 0x002fce00078e0013 */
.L_x_3:
[----:B------:R0:W2:Y:S01]  /*5d80*/  LDL.128 R8, [R0] ;  /* 0x0000000000087983 */ /* 0x0000a20000100c00 */
[----:B------:R-:W-:Y:S01]  /*5d90*/  IMAD.U32 R7, RZ, RZ, UR5 ;  /* 0x00000005ff077e24 */ /* 0x000fe2000f8e00ff */
[C-C-:B------:R-:W-:Y:S01]  /*5da0*/  SHF.L.W.U32.HI R12, R22.reuse, 0x1a, R22.reuse ;  /* 0x0000001a160c7819 */ /* 0x140fe20000010e16 */
[----:B------:R-:W-:Y:S01]  /*5db0*/  IMAD.U32 R32, RZ, RZ, UR5 ;  /* 0x00000005ff207e24 */ /* 0x000fe2000f8e00ff */
[C-C-:B------:R-:W-:Y:S01]  /*5dc0*/  SHF.L.W.U32.HI R13, R22.reuse, 0x15, R22.reuse ;  /* 0x00000015160d7819 */ /* 0x140fe20000010e16 */
[----:B------:R-:W-:Y:S01]  /*5dd0*/  UIADD3 UR4, UPT, UPT, UR4, 0x4, URZ ;  /* 0x0000000404047890 */ /* 0x000fe2000fffe0ff */
[----:B------:R-:W-:Y:S01]  /*5de0*/  SHF.L.W.U32.HI R29, R22, 0x7, R22 ;  /* 0x00000007161d7819 */ /* 0x000fe20000010e16 */
[----:B------:R-:W2:Y:S01]  /*5df0*/  LDC.64 R6, c[0x3][R7+-0x8] ;  /* 0x00fffe0007067b82 */ /* 0x000ea20000000a00 */
[----:B0-----:R-:W-:Y:S01]  /*5e00*/  VIADD R0, R0, 0x10 ;  /* 0x0000001000007836 */ /* 0x001fe20000000000 */
[----:B------:R-:W-:Y:S01]  /*5e10*/  UISETP.NE.AND UP0, UPT, UR4, 0x40, UPT ;  /* 0x000000400400788c */ /* 0x000fe2000bf05270 */
[----:B------:R-:W-:Y:S01]  /*5e20*/  LOP3.LUT R12, R29, R12, R13, 0x96, !PT ;  /* 0x0000000c1d0c7212 */ /* 0x000fe200078e960d */
[----:B------:R-:W-:Y:S01]  /*5e30*/  UIADD3 UR5, UPT, UPT, UR5, 0x10, URZ ;  /* 0x0000001005057890 */ /* 0x000fe2000fffe0ff */
        /* <DEDUP_REMOVED lines=8> */
[----:B------:R-:W-:-:S04]  /*5ec0*/  SHF.L.W.U32.HI R29, R23, 0x7, R23 ;  /* 0x00000007171d7819 */ /* 0x000fc80000010e17 */
[----:B------:R-:W-:Y:S02]  /*5ed0*/  LOP3.LUT R31, R29, R27, R30, 0x96, !PT ;  /* 0x0000001b1d1f7212 */ /* 0x000fe400078e961e */
[----:B------:R-:W-:Y:S02]  /*5ee0*/  LOP3.LUT R30, R25, R23, R22, 0xb8, !PT ;  /* 0x00000017191e7212 */ /* 0x000fe400078eb816 */
[C-C-:B------:R-:W-:Y:S02]  /*5ef0*/  SHF.L.W.U32.HI R27, R21.reuse, 0x13, R21.reuse ;  /* 0x00000013151b7819 */ /* 0x140fe40000010e15 */
[----:B------:R-:W-:Y:S02]  /*5f00*/  SHF.L.W.U32.HI R29, R21, 0xa, R21 ;  /* 0x0000000a151d7819 */ /* 0x000fe40000010e15 */
[----:B------:R-:W-:Y:S02]  /*5f10*/  IADD3 R30, PT, PT, R24, R31, R30 ;  /* 0x0000001f181e7210 */ /* 0x000fe40007ffe01e */
[----:B------:R-:W-:-:S02]  /*5f20*/  LOP3.LUT R27, R29, R8, R27, 0x96, !PT ;  /* 0x000000081d1b7212 */ /* 0x000fc400078e961b */
        /* <DEDUP_REMOVED lines=29> */
[----:B------:R-:W-:Y:S02]  /*6100*/  SHF.L.W.U32.HI R8, R26, 0x1e, R26 ;  /* 0x0000001e1a087819 */ /* 0x000fe40000010e1a */
        /* <DEDUP_REMOVED lines=9> */
[----:B------:R-:W0:Y:S02]  /*61a0*/  LDC.64 R6, c[0x0][0x390] ;  /* 0x0000e400ff067b82 */ /* 0x000e240000000a00 */
[----:B0-----:R-:W2:Y:S01]  /*61b0*/  LDG.E.CONSTANT R0, desc[UR6][R6.64+0x1c] ;  /* 0x00001c0606007981 */ /* 0x001ea2000c1e9900 */
[----:B------:R-:W-:Y:S02]  /*61c0*/  IMAD.IADD R23, R18, 0x1, R23 ;  /* 0x0000000112177824 */ /* 0x000fe400078e0217 */
[----:B------:R-:W-:Y:S02]  /*61d0*/  IMAD.IADD R9, R14, 0x1, R21 ;  /* 0x000000010e097824 */ /* 0x000fe400078e0215 */
[----:B------:R-:W-:Y:S02]  /*61e0*/  IMAD.IADD R15, R15, 0x1, R26 ;  /* 0x000000010f0f7824 */ /* 0x000fe400078e021a */
[----:B------:R-:W-:Y:S02]  /*61f0*/  IMAD.IADD R19, R19, 0x1, R28 ;  /* 0x0000000113137824 */ /* 0x000fe400078e021c */
[----:B------:R-:W-:-:S02]  /*6200*/  IMAD.IADD R11, R20, 0x1, R27 ;  /* 0x00000001140b7824 */ /* 0x000fc400078e021b */
[----:B------:R-:W-:Y:S02]  /*6210*/  IMAD.IADD R17, R17, 0x1, R22 ;  /* 0x0000000111117824 */ /* 0x000fe400078e0216 */
[----:B------:R-:W-:Y:S02]  /*6220*/  IMAD.IADD R13, R16, 0x1, R25 ;  /* 0x00000001100d7824 */ /* 0x000fe400078e0219 */
[----:B------:R-:W-:Y:S01]  /*6230*/  IMAD.IADD R5, R5, 0x1, R24 ;  /* 0x0000000105057824 */ /* 0x000fe200078e0218 */
[----:B--2---:R-:W-:-:S13]  /*6240*/  ISETP.GE.U32.AND P0, PT, R23, R0, PT ;  /* 0x000000001700720c */ /* 0x004fda0003f06070 */
[----:B------:R-:W-:Y:S05]  /*6250*/  @!P0 BRA `(.L_x_4) ;  /* 0x0000000000908947 */ /* 0x000fea0003800000 */
[----:B------:R-:W-:-:S13]  /*6260*/  ISETP.GT.U32.AND P0, PT, R23, R0, PT ;  /* 0x000000001700720c */ /* 0x000fda0003f04070 */
[----:B------:R-:W-:Y:S05]  /*6270*/  @P0 EXIT ;  /* 0x000000000000094d */ /* 0x000fea0003800000 */
[----:B------:R-:W2:Y:S02]  /*6280*/  LDG.E.CONSTANT R0, desc[UR6][R6.64+0x18] ;  /* 0x0000180606007981 */ /* 0x000ea4000c1e9900 */
        /* <DEDUP_REMOVED lines=29> */
[----:B------:R-:W0:Y:S02]  /*6460*/  LDC.64 R6, c[0x0][0x390] ;  /* 0x0000e400ff067b82 */ /* 0x000e240000000a00 */
[----:B0-----:R-:W2:Y:S02]  /*6470*/  LDG.E.CONSTANT R6, desc[UR6][R6.64] ;  /* 0x0000000606067981 */ /* 0x001ea4000c1e9900 */
[----:B--2---:R-:W-:-:S13]  /*6480*/  ISETP.GT.U32.AND P0, PT, R9, R6, PT ;  /* 0x000000060900720c */ /* 0x004fda0003f04070 */
[----:B------:R-:W-:Y:S05]  /*6490*/  @P0 EXIT ;  /* 0x000000000000094d */ /* 0x000fea0003800000 */
.L_x_4:
[----:B------:R-:W-:Y:S02]  /*64a0*/  IMAD.MOV.U32 R7, RZ, RZ, 0x1 ;  /* 0x00000001ff077424 */ /* 0x000fe400078e00ff */
[----:B------:R-:W-:-:S05]  /*64b0*/  IMAD.MOV.U32 R6, RZ, RZ, RZ ;  /* 0x000000ffff067224 */ /* 0x000fca00078e00ff */
[----:B------:R-:W2:Y:S02]  /*64c0*/  ATOMG.E.CAS.STRONG.GPU PT, R2, [R2], R6, R7 ;  /* 0x00000006020273a9 */ /* 0x000ea400001ee107 */
[----:B--2---:R-:W-:-:S13]  /*64d0*/  ISETP.NE.AND P0, PT, R2, RZ, PT ;  /* 0x000000ff0200720c */ /* 0x004fda0003f05270 */
[----:B------:R-:W-:Y:S05]  /*64e0*/  @P0 EXIT ;  /* 0x000000000000094d */ /* 0x000fea0003800000 */
[----:B------:R-:W0:Y:S02]  /*64f0*/  LDC.64 R2, c[0x0][0x398] ;  /* 0x0000e600ff027b82 */ /* 0x000e240000000a00 */
[----:B0-----:R-:W-:Y:S04]  /*6500*/  STG.E desc[UR6][R2.64], R4 ;  /* 0x0000000402007986 */ /* 0x001fe8000c101906 */
[----:B------:R-:W-:Y:S04]  /*6510*/  STG.E desc[UR6][R2.64+0x4], R9 ;  /* 0x0000040902007986 */ /* 0x000fe8000c101906 */
[----:B------:R-:W-:Y:S04]  /*6520*/  STG.E desc[UR6][R2.64+0x8], R15 ;  /* 0x0000080f02007986 */ /* 0x000fe8000c101906 */
[----:B------:R-:W-:Y:S04]  /*6530*/  STG.E desc[UR6][R2.64+0xc], R19 ;  /* 0x00000c1302007986 */ /* 0x000fe8000c101906 */
[----:B------:R-:W-:Y:S04]  /*6540*/  STG.E desc[UR6][R2.64+0x10], R11 ;  /* 0x0000100b02007986 */ /* 0x000fe8000c101906 */
[----:B------:R-:W-:Y:S04]  /*6550*/  STG.E desc[UR6][R2.64+0x14], R17 ;  /* 0x0000141102007986 */ /* 0x000fe8000c101906 */
[----:B------:R-:W-:Y:S04]  /*6560*/  STG.E desc[UR6][R2.64+0x18], R13 ;  /* 0x0000180d02007986 */ /* 0x000fe8000c101906 */
[----:B------:R-:W-:Y:S04]  /*6570*/  STG.E desc[UR6][R2.64+0x1c], R5 ;  /* 0x00001c0502007986 */ /* 0x000fe8000c101906 */
[----:B------:R-:W-:Y:S01]  /*6580*/  STG.E desc[UR6][R2.64+0x20], R23 ;  /* 0x0000201702007986 */ /* 0x000fe2000c101906 */
[----:B------:R-:W-:Y:S05]  /*6590*/  EXIT ;  /* 0x000000000000794d */ /* 0x000fea0003800000 */
.L_x_5:
[----:B------:R-:W-:-:S00]  /*65a0*/  BRA `(.L_x_5) ;  /* 0xfffffffc00fc7947 */ /* 0x000fc0000383ffff */
[----:B------:R-:W-:-:S00]  /*65b0*/  NOP ;  /* 0x0000000000007918 */ /* 0x000fc00000000000 */
        /* <DEDUP_REMOVED lines=12> */
.L_x_6:


//--------------------- .nv.shared.sha256d_kernel --------------------------
	.section	.nv.shared.sha256d_kernel,"aw",@nobits
	.sectionflags	@""
.nv.shared.sha256d_kernel:
	.zero		1100


//--------------------- .nv.shared.reserved.0     --------------------------
	.section	.nv.shared.reserved.0,"aw",@nobits
	.weak		__nv_reservedSMEM_offset_0_alias
	.size		__nv_reservedSMEM_offset_0_alias, 0, 64
	.other		__nv_reservedSMEM_offset_0_alias,@"STO_CUDA_RESERVED_SHARED STV_DEFAULT"
__nv_reservedSMEM_offset_0_alias:
	.zero		0
	.zero		64


//--------------------- .nv.constant0.sha256d_kernel --------------------------
	.section	.nv.constant0.sha256d_kernel,"a",@progbits
	.sectionflags	@""
	.align	4
.nv.constant0.sha256d_kernel:
	.zero		936


//--------------------- SYMBOLS --------------------------

	.type		.nv.reservedSmem.offset0,@object
	.size		.nv.reservedSmem.offset0,0x4
	.type		.nv.reservedSmem.cap,@object
	.size		.nv.reservedSmem.cap,0x4
